	.target	sm_90a

	.elftype	@"ET_EXEC"


//--------------------- .note.nv.tkinfo           --------------------------
	.section	.note.nv.tkinfo,"",@"SHT_NOTE"
	.sectionflags	@"SHF_NOTE_NV_TKINFO"
	.tkinfo
        /*0018*/ 	.word	0x00000002
        /*0030*/ 	.string	""
        /*0030*/ 	.string	"ptxas"
        /*0030*/ 	.string	"Cuda compilation tools, release 13.0, V13.0.88"
        /*0030*/ 	.string	"Build cuda_13.0.r13.0/compiler.36424714_0"
        /*0030*/ 	.string	"-arch sm_90a -m 64 "



//--------------------- .note.nv.cuinfo           --------------------------
	.section	.note.nv.cuinfo,"",@"SHT_NOTE"
	.sectionflags	@"SHF_NOTE_NV_CUINFO"
        /*0018*/ 	.short	0x0002
        /*001a*/ 	.short	0x005a
        /*001c*/ 	.short	0x0082
	.zero		2


//--------------------- .nv.info                  --------------------------
	.section	.nv.info,"",@"SHT_CUDA_INFO"
	.align	4


	//----- nvinfo : EIATTR_REGCOUNT
	.align		4
        /*0000*/ 	.byte	0x04, 0x2f
        /*0002*/ 	.short	(.L_15 - .L_14)
	.align		4
.L_14:
        /*0004*/ 	.word	index@(_ZN7cutlass13device_kernelINS_4gemm6kernel13GemmUniversalIN4cute5tupleIJiiiiEEENS1_10collective13CollectiveMmaINS1_34MainloopSm90TmaGmmaWarpSpecializedILi5ENS5_IJNS4_1CILi1EEESB_SB_EEENS1_32KernelTmaWarpSpecializedPingpongEEENS5_IJNSA_ILi64EEENSA_ILi256EEENSA_ILi32EEEEEEfNS5_IJlSB_lEEEfSJ_NS4_8TiledMMAINS4_8MMA_AtomIJNS4_4SM904GMMA30MMA_64x256x8_F32TF32TF32_SS_TNILNSN_7ScaleInE1ELSP_1EEEEEENS4_6LayoutISC_NS5_IJNSA_ILi0EEEST_ST_EEEEENS5_IJNS4_10UnderscoreESW_SW_EEEEENS4_13SM90_TMA_LOADENS4_14ComposedLayoutINS4_7SwizzleILi3ELi4ELi3EEENS4_18smem_ptr_flag_bitsILi32EEENSS_INS5_IJNSA_ILi8EEESH_EEENS5_IJSH_SB_EEEEEEEvNS4_8identityESZ_S19_vS1A_EENS_8epilogue10collective6detail29Sm90TmaWarpSpecializedAdapterINS1D_15DefaultEpilogueIfSJ_SJ_NS1C_6thread17LinearCombinationIfLi1EffLNS1H_9ScaleType4KindE0ELNS_15FloatRoundStyleE2EfEENS1_15EpilogueDefaultEEEEEvvEEEEvNT_6ParamsE)
        /*0008*/ 	.word	0x000000a8


	//----- nvinfo : EIATTR_FRAME_SIZE
	.align		4
.L_15:
        /*000c*/ 	.byte	0x04, 0x11
        /*000e*/ 	.short	(.L_17 - .L_16)
	.align		4
.L_16:
        /*0010*/ 	.word	index@(_ZN7cutlass13device_kernelINS_4gemm6kernel13GemmUniversalIN4cute5tupleIJiiiiEEENS1_10collective13CollectiveMmaINS1_34MainloopSm90TmaGmmaWarpSpecializedILi5ENS5_IJNS4_1CILi1EEESB_SB_EEENS1_32KernelTmaWarpSpecializedPingpongEEENS5_IJNSA_ILi64EEENSA_ILi256EEENSA_ILi32EEEEEEfNS5_IJlSB_lEEEfSJ_NS4_8TiledMMAINS4_8MMA_AtomIJNS4_4SM904GMMA30MMA_64x256x8_F32TF32TF32_SS_TNILNSN_7ScaleInE1ELSP_1EEEEEENS4_6LayoutISC_NS5_IJNSA_ILi0EEEST_ST_EEEEENS5_IJNS4_10UnderscoreESW_SW_EEEEENS4_13SM90_TMA_LOADENS4_14ComposedLayoutINS4_7SwizzleILi3ELi4ELi3EEENS4_18smem_ptr_flag_bitsILi32EEENSS_INS5_IJNSA_ILi8EEESH_EEENS5_IJSH_SB_EEEEEEEvNS4_8identityESZ_S19_vS1A_EENS_8epilogue10collective6detail29Sm90TmaWarpSpecializedAdapterINS1D_15DefaultEpilogueIfSJ_SJ_NS1C_6thread17LinearCombinationIfLi1EffLNS1H_9ScaleType4KindE0ELNS_15FloatRoundStyleE2EfEENS1_15EpilogueDefaultEEEEEvvEEEEvNT_6ParamsE)
        /*0014*/ 	.word	0x00000008


	//----- nvinfo : EIATTR_MIN_STACK_SIZE
	.align		4
.L_17:
        /*0018*/ 	.byte	0x04, 0x12
        /*001a*/ 	.short	(.L_19 - .L_18)
	.align		4
.L_18:
        /*001c*/ 	.word	index@(_ZN7cutlass13device_kernelINS_4gemm6kernel13GemmUniversalIN4cute5tupleIJiiiiEEENS1_10collective13CollectiveMmaINS1_34MainloopSm90TmaGmmaWarpSpecializedILi5ENS5_IJNS4_1CILi1EEESB_SB_EEENS1_32KernelTmaWarpSpecializedPingpongEEENS5_IJNSA_ILi64EEENSA_ILi256EEENSA_ILi32EEEEEEfNS5_IJlSB_lEEEfSJ_NS4_8TiledMMAINS4_8MMA_AtomIJNS4_4SM904GMMA30MMA_64x256x8_F32TF32TF32_SS_TNILNSN_7ScaleInE1ELSP_1EEEEEENS4_6LayoutISC_NS5_IJNSA_ILi0EEEST_ST_EEEEENS5_IJNS4_10UnderscoreESW_SW_EEEEENS4_13SM90_TMA_LOADENS4_14ComposedLayoutINS4_7SwizzleILi3ELi4ELi3EEENS4_18smem_ptr_flag_bitsILi32EEENSS_INS5_IJNSA_ILi8EEESH_EEENS5_IJSH_SB_EEEEEEEvNS4_8identityESZ_S19_vS1A_EENS_8epilogue10collective6detail29Sm90TmaWarpSpecializedAdapterINS1D_15DefaultEpilogueIfSJ_SJ_NS1C_6thread17LinearCombinationIfLi1EffLNS1H_9ScaleType4KindE0ELNS_15FloatRoundStyleE2EfEENS1_15EpilogueDefaultEEEEEvvEEEEvNT_6ParamsE)
        /*0020*/ 	.word	0x00000008
.L_19:


//--------------------- .nv.compat                --------------------------
	.section	.nv.compat,"",@"SHT_CUDA_COMPAT_INFO"
	.align	4
        /*0000*/ 	.byte	0x02, 0x09, 0x01, 0x00, 0x02, 0x02, 0x04, 0x00, 0x02, 0x05, 0x05, 0x00, 0x03, 0x07, 0x01, 0x01
        /*0010*/ 	.byte	0x02, 0x03, 0x01, 0x00, 0x02, 0x06, 0x01, 0x00, 0x04, 0x0b, 0x08, 0x00, 0x00, 0x00, 0x00, 0x00
        /*0020*/ 	.byte	0x00, 0x00, 0x00, 0x00


//--------------------- .nv.info._ZN7cutlass13device_kernelINS_4gemm6kernel13GemmUniversalIN4cute5tupleIJiiiiEEENS1_10collective13CollectiveMmaINS1_34MainloopSm90TmaGmmaWarpSpecializedILi5ENS5_IJNS4_1CILi1EEESB_SB_EEENS1_32KernelTmaWarpSpecializedPingpongEEENS5_IJNSA_ILi64EEENSA_ILi256EEENSA_ILi32EEEEEEfNS5_IJlSB_lEEEfSJ_NS4_8TiledMMAINS4_8MMA_AtomIJNS4_4SM904GMMA30MMA_64x256x8_F32TF32TF32_SS_TNILNSN_7ScaleInE1ELSP_1EEEEEENS4_6LayoutISC_NS5_IJNSA_ILi0EEEST_ST_EEEEENS5_IJNS4_10UnderscoreESW_SW_EEEEENS4_13SM90_TMA_LOADENS4_14ComposedLayoutINS4_7SwizzleILi3ELi4ELi3EEENS4_18smem_ptr_flag_bitsILi32EEENSS_INS5_IJNSA_ILi8EEESH_EEENS5_IJSH_SB_EEEEEEEvNS4_8identityESZ_S19_vS1A_EENS_8epilogue10collective6detail29Sm90TmaWarpSpecializedAdapterINS1D_15DefaultEpilogueIfSJ_SJ_NS1C_6thread17LinearCombinationIfLi1EffLNS1H_9ScaleType4KindE0ELNS_15FloatRoundStyleE2EfEENS1_15EpilogueDefaultEEEEEvvEEEEvNT_6ParamsE --------------------------
	.section	.nv.info._ZN7cutlass13device_kernelINS_4gemm6kernel13GemmUniversalIN4cute5tupleIJiiiiEEENS1_10collective13CollectiveMmaINS1_34MainloopSm90TmaGmmaWarpSpecializedILi5ENS5_IJNS4_1CILi1EEESB_SB_EEENS1_32KernelTmaWarpSpecializedPingpongEEENS5_IJNSA_ILi64EEENSA_ILi256EEENSA_ILi32EEEEEEfNS5_IJlSB_lEEEfSJ_NS4_8TiledMMAINS4_8MMA_AtomIJNS4_4SM904GMMA30MMA_64x256x8_F32TF32TF32_SS_TNILNSN_7ScaleInE1ELSP_1EEEEEENS4_6LayoutISC_NS5_IJNSA_ILi0EEEST_ST_EEEEENS5_IJNS4_10UnderscoreESW_SW_EEEEENS4_13SM90_TMA_LOADENS4_14ComposedLayoutINS4_7SwizzleILi3ELi4ELi3EEENS4_18smem_ptr_flag_bitsILi32EEENSS_INS5_IJNSA_ILi8EEESH_EEENS5_IJSH_SB_EEEEEEEvNS4_8identityESZ_S19_vS1A_EENS_8epilogue10collective6detail29Sm90TmaWarpSpecializedAdapterINS1D_15DefaultEpilogueIfSJ_SJ_NS1C_6thread17LinearCombinationIfLi1EffLNS1H_9ScaleType4KindE0ELNS_15FloatRoundStyleE2EfEENS1_15EpilogueDefaultEEEEEvvEEEEvNT_6ParamsE,"",@"SHT_CUDA_INFO"
	.sectionflags	@""
	.align	4


	//----- nvinfo : EIATTR_CUDA_API_VERSION
	.align		4
        /*0000*/ 	.byte	0x04, 0x37
        /*0002*/ 	.short	(.L_21 - .L_20)
.L_20:
        /*0004*/ 	.word	0x00000082


	//----- nvinfo : EIATTR_KPARAM_INFO
	.align		4
.L_21:
        /*0008*/ 	.byte	0x04, 0x17
        /*000a*/ 	.short	(.L_23 - .L_22)
.L_22:
        /*000c*/ 	.word	0x00000000
        /*0010*/ 	.short	0x0000
        /*0012*/ 	.short	0x0070
        /*0014*/ 	.byte	0x00, 0xf0, 0x01, 0x10


	//----- nvinfo : EIATTR_SPARSE_MMA_MASK
	.align		4
.L_23:
        /*0018*/ 	.byte	0x03, 0x50
        /*001a*/ 	.short	0x0000


	//----- nvinfo : EIATTR_MAXREG_COUNT
	.align		4
        /*001c*/ 	.byte	0x03, 0x1b
        /*001e*/ 	.short	0x00a8


	//----- nvinfo : EIATTR_NUM_BARRIERS
	.align		4
        /*0020*/ 	.byte	0x02, 0x4c
        /*0022*/ 	.byte	0x01
	.zero		1


	//----- nvinfo : EIATTR_EXTERNS
	.align		4
        /*0024*/ 	.byte	0x04, 0x0f
        /*0026*/ 	.short	(.L_25 - .L_24)


	//   ....[0]....
	.align		4
.L_24:
        /*0028*/ 	.word	index@(__assertfail)


	//----- nvinfo : EIATTR_ANNOTATIONS
	.align		4
.L_25:
        /*002c*/ 	.byte	0x04, 0x55
        /*002e*/ 	.short	(.L_27 - .L_26)


	//   ....[0]....
.L_26:
        /*0030*/ 	.word	0x00000001
        /*0034*/ 	.byte	0xf0, 0x0a, 0x00, 0x00, 0x01, 0x00, 0x00, 0x00, 0xb0, 0x84, 0x00, 0x00, 0x01, 0x00, 0x00, 0x00
        /*0044*/ 	.byte	0xc0, 0x90, 0x00, 0x00


	//----- nvinfo : EIATTR_MERCURY_ISA_VERSION
	.align		4
.L_27:
        /*0048*/ 	.byte	0x03, 0x5f
        /*004a*/ 	.short	0x0101


	//----- nvinfo : EIATTR_INT_WARP_WIDE_INSTR_OFFSETS
	.align		4
        /*004c*/ 	.byte	0x04, 0x31
        /*004e*/ 	.short	(.L_29 - .L_28)


	//   ....[0]....
.L_28:
        /*0050*/ 	.word	0x00000400


	//   ....[1]....
        /*0054*/ 	.word	0x00000420


	//   ....[2]....
        /*0058*/ 	.word	0x000004a0


	//   ....[3]....
        /*005c*/ 	.word	0x000004b0


	//   ....[4]....
        /*0060*/ 	.word	0x000004c0


	//   ....[5]....
        /*0064*/ 	.word	0x000004e0


	//   ....[6]....
        /*0068*/ 	.word	0x00000570


	//   ....[7]....
        /*006c*/ 	.word	0x00000590


	//----- nvinfo : EIATTR_COOP_GROUP_MASK_REGIDS
	.align		4
.L_29:
        /*0070*/ 	.byte	0x04, 0x29
        /*0072*/ 	.short	(.L_31 - .L_30)


	//   ....[0]....
.L_30:
        /*0074*/ 	.word	0xffffffff


	//   ....[1]....
        /*0078*/ 	.word	0xffffffff


	//   ....[2]....
        /*007c*/ 	.word	0xffffffff


	//   ....[3]....
        /*0080*/ 	.word	0xffffffff


	//   ....[4]....
        /*0084*/ 	.word	0xffffffff


	//   ....[5]....
        /*0088*/ 	.word	0xffffffff


	//----- nvinfo : EIATTR_COOP_GROUP_INSTR_OFFSETS
	.align		4
.L_31:
        /*008c*/ 	.byte	0x04, 0x28
        /*008e*/ 	.short	(.L_33 - .L_32)


	//   ....[0]....
.L_32:
        /*0090*/ 	.word	0x00000070


	//   ....[1]....
        /*0094*/ 	.word	0x00000080


	//   ....[2]....
        /*0098*/ 	.word	0x00000140


	//   ....[3]....
        /*009c*/ 	.word	0x000002f0


	//   ....[4]....
        /*00a0*/ 	.word	0x00000330


	//   ....[5]....
        /*00a4*/ 	.word	0x00000380


	//----- nvinfo : EIATTR_REG_RECONFIG
	.align		4
.L_33:
        /*00a8*/ 	.byte	0x01, 0x54
	.zero		2


	//----- nvinfo : EIATTR_SYSCALL_OFFSETS
	.align		4
        /*00ac*/ 	.byte	0x04, 0x46
        /*00ae*/ 	.short	(.L_35 - .L_34)


	//   ....[0]....
.L_34:
        /*00b0*/ 	.word	0x000015a0


	//----- nvinfo : EIATTR_MBARRIER_INSTR_OFFSETS
	.align		4
.L_35:
        /*00b4*/ 	.byte	0x04, 0x39
        /*00b6*/ 	.short	(.L_37 - .L_36)


	//   ....[0]....
.L_36:
        /*00b8*/ 	.word	0x00000240
        /*00bc*/ 	.word	0x000000ff
        /*00c0*/ 	.word	0x00000000
        /*00c4*/ 	.short	0x0100
        /*00c6*/ 	.byte	0x08
	.zero		1


	//   ....[1]....
        /*00c8*/ 	.word	0x00000250
        /*00cc*/ 	.word	0x000000ff
        /*00d0*/ 	.word	0x00000028
        /*00d4*/ 	.short	0x0100
        /*00d6*/ 	.byte	0x08
	.zero		1


	//   ....[2]....
        /*00d8*/ 	.word	0x00000260
        /*00dc*/ 	.word	0x000000ff
        /*00e0*/ 	.word	0x00000008
        /*00e4*/ 	.short	0x0100
        /*00e6*/ 	.byte	0x08
	.zero		1


	//   ....[3]....
        /*00e8*/ 	.word	0x00000270
        /*00ec*/ 	.word	0x000000ff
        /*00f0*/ 	.word	0x00000030
        /*00f4*/ 	.short	0x0100
        /*00f6*/ 	.byte	0x08
	.zero		1


	//   ....[4]....
        /*00f8*/ 	.word	0x00000280
        /*00fc*/ 	.word	0x000000ff
        /*0100*/ 	.word	0x00000010
        /*0104*/ 	.short	0x0100
        /*0106*/ 	.byte	0x08
	.zero		1


	//   ....[5]....
        /*0108*/ 	.word	0x00000290
        /*010c*/ 	.word	0x000000ff
        /*0110*/ 	.word	0x00000038
        /*0114*/ 	.short	0x0100
        /*0116*/ 	.byte	0x08
	.zero		1


	//   ....[6]....
        /*0118*/ 	.word	0x000002a0
        /*011c*/ 	.word	0x000000ff
        /*0120*/ 	.word	0x00000018
        /*0124*/ 	.short	0x0100
        /*0126*/ 	.byte	0x08
	.zero		1


	//   ....[7]....
        /*0128*/ 	.word	0x000002b0
        /*012c*/ 	.word	0x000000ff
        /*0130*/ 	.word	0x00000040
        /*0134*/ 	.short	0x0100
        /*0136*/ 	.byte	0x08
	.zero		1


	//   ....[8]....
        /*0138*/ 	.word	0x000002c0
        /*013c*/ 	.word	0x000000ff
        /*0140*/ 	.word	0x00000020
        /*0144*/ 	.short	0x0100
        /*0146*/ 	.byte	0x08
	.zero		1


	//   ....[9]....
        /*0148*/ 	.word	0x000002d0
        /*014c*/ 	.word	0x000000ff
        /*0150*/ 	.word	0x00000048
        /*0154*/ 	.short	0x0100
        /*0156*/ 	.byte	0x08
	.zero		1


	//   ....[10]....
        /*0158*/ 	.word	0x000005d0
        /*015c*/ 	.word	0x000000ff
        /*0160*/ 	.word	0x00000080
        /*0164*/ 	.short	0x0100
        /*0166*/ 	.byte	0x08
	.zero		1


	//   ....[11]....
        /*0168*/ 	.word	0x00000640
        /*016c*/ 	.word	0x000000ff
        /*0170*/ 	.word	0x00000088
        /*0174*/ 	.short	0x0100
        /*0176*/ 	.byte	0x08
	.zero		1


	//   ....[12]....
        /*0178*/ 	.word	0x00000660
        /*017c*/ 	.word	0x000000ff
        /*0180*/ 	.word	0x00000060
        /*0184*/ 	.short	0x0100
        /*0186*/ 	.byte	0x09
	.zero		1


	//   ....[13]....
        /*0188*/ 	.word	0x00000670
        /*018c*/ 	.word	0x000000ff
        /*0190*/ 	.word	0x00000068
        /*0194*/ 	.short	0x0100
        /*0196*/ 	.byte	0x09
	.zero		1


	//   ....[14]....
        /*0198*/ 	.word	0x00000680
        /*019c*/ 	.word	0x000000ff
        /*01a0*/ 	.word	0x00000070
        /*01a4*/ 	.short	0x0100
        /*01a6*/ 	.byte	0x09
	.zero		1


	//   ....[15]....
        /*01a8*/ 	.word	0x00000690
        /*01ac*/ 	.word	0x000000ff
        /*01b0*/ 	.word	0x00000078
        /*01b4*/ 	.short	0x0100
        /*01b6*/ 	.byte	0x09
	.zero		1


	//   ....[16]....
        /*01b8*/ 	.word	0x00001480
        /*01bc*/ 	.word	0x0000009d
        /*01c0*/ 	.word	0x00000000
        /*01c4*/ 	.short	0x010a
        /*01c6*/ 	.byte	0x2a
	.zero		1


	//   ....[17]....
        /*01c8*/ 	.word	0x00001620
        /*01cc*/ 	.word	0x00000003
        /*01d0*/ 	.word	0x00000000
        /*01d4*/ 	.short	0x010a
        /*01d6*/ 	.byte	0x3f
	.zero		1


	//   ....[18]....
        /*01d8*/ 	.word	0x00001680
        /*01dc*/ 	.word	0x00000003
        /*01e0*/ 	.word	0x00000000
        /*01e4*/ 	.short	0x010a
        /*01e6*/ 	.byte	0x3f
	.zero		1


	//   ....[19]....
        /*01e8*/ 	.word	0x00001a10
        /*01ec*/ 	.word	0x000000ff
        /*01f0*/ 	.word	0x00000000
        /*01f4*/ 	.short	0x010a
        /*01f6*/ 	.byte	0x04
	.zero		1


	//   ....[20]....
        /*01f8*/ 	.word	0x00001a50
        /*01fc*/ 	.word	0x000000ff
        /*0200*/ 	.word	0x00000000
        /*0204*/ 	.short	0x010a
        /*0206*/ 	.byte	0x04
	.zero		1


	//   ....[21]....
        /*0208*/ 	.word	0x00001ce0
        /*020c*/ 	.word	0x000000ff
        /*0210*/ 	.word	0x00000000
        /*0214*/ 	.short	0x0101
        /*0216*/ 	.byte	0x04
	.zero		1


	//   ....[22]....
        /*0218*/ 	.word	0x00001dd0
        /*021c*/ 	.word	0x0000009e
        /*0220*/ 	.word	0x00000000
        /*0224*/ 	.short	0x0101
        /*0226*/ 	.byte	0x2d
	.zero		1


	//   ....[23]....
        /*0228*/ 	.word	0x00001ea0
        /*022c*/ 	.word	0x000000ff
        /*0230*/ 	.word	0x00000000
        /*0234*/ 	.short	0x0101
        /*0236*/ 	.byte	0x06
	.zero		1


	//   ....[24]....
        /*0238*/ 	.word	0x00001f50
        /*023c*/ 	.word	0x0000009d
        /*0240*/ 	.word	0x00000010
        /*0244*/ 	.short	0x010a
        /*0246*/ 	.byte	0x2a
	.zero		1


	//   ....[25]....
        /*0248*/ 	.word	0x000084d0
        /*024c*/ 	.word	0x000000a0
        /*0250*/ 	.word	0x00000000
        /*0254*/ 	.short	0x0101
        /*0256*/ 	.byte	0x2d
	.zero		1


	//   ....[26]....
        /*0258*/ 	.word	0x00008e30
        /*025c*/ 	.word	0x0000000a
        /*0260*/ 	.word	0x00000028
        /*0264*/ 	.short	0x010a
        /*0266*/ 	.byte	0x3f
	.zero		1


	//   ....[27]....
        /*0268*/ 	.word	0x000091d0
        /*026c*/ 	.word	0x00000005
        /*0270*/ 	.word	0x00000088
        /*0274*/ 	.short	0x0101
        /*0276*/ 	.byte	0x3f
	.zero		1


	//   ....[28]....
        /*0278*/ 	.word	0x00009950
        /*027c*/ 	.word	0x00000009
        /*0280*/ 	.word	0x00000000
        /*0284*/ 	.short	0x010a
        /*0286*/ 	.byte	0x3f
	.zero		1


	//   ....[29]....
        /*0288*/ 	.word	0x000099d0
        /*028c*/ 	.word	0x00000008
        /*0290*/ 	.word	0x00000000
        /*0294*/ 	.short	0x010a
        /*0296*/ 	.byte	0x3f
	.zero		1


	//   ....[30]....
        /*0298*/ 	.word	0x00009a60
        /*029c*/ 	.word	0x00000009
        /*02a0*/ 	.word	0x00000000
        /*02a4*/ 	.short	0x010a
        /*02a6*/ 	.byte	0x3f
	.zero		1


	//   ....[31]....
        /*02a8*/ 	.word	0x00009af0
        /*02ac*/ 	.word	0x00000006
        /*02b0*/ 	.word	0x00000000
        /*02b4*/ 	.short	0x010a
        /*02b6*/ 	.byte	0x3f
	.zero		1


	//   ....[32]....
        /*02b8*/ 	.word	0x00009b80
        /*02bc*/ 	.word	0x00000003
        /*02c0*/ 	.word	0x00000000
        /*02c4*/ 	.short	0x010a
        /*02c6*/ 	.byte	0x3f
	.zero		1


	//   ....[33]....
        /*02c8*/ 	.word	0x00009be0
        /*02cc*/ 	.word	0x0000009f
        /*02d0*/ 	.word	0x00000000
        /*02d4*/ 	.short	0x010a
        /*02d6*/ 	.byte	0x3f
	.zero		1


	//   ....[34]....
        /*02d8*/ 	.word	0x00009c30
        /*02dc*/ 	.word	0x00000003
        /*02e0*/ 	.word	0x00000000
        /*02e4*/ 	.short	0x010a
        /*02e6*/ 	.byte	0x3f
	.zero		1


	//   ....[35]....
        /*02e8*/ 	.word	0x00009c90
        /*02ec*/ 	.word	0x00000004
        /*02f0*/ 	.word	0x00000000
        /*02f4*/ 	.short	0x010a
        /*02f6*/ 	.byte	0x3f
	.zero		1


	//   ....[36]....
        /*02f8*/ 	.word	0x00009ce0
        /*02fc*/ 	.word	0x0000009f
        /*0300*/ 	.word	0x00000010
        /*0304*/ 	.short	0x010a
        /*0306*/ 	.byte	0x3f
	.zero		1


	//   ....[37]....
        /*0308*/ 	.word	0x00009db0
        /*030c*/ 	.word	0x0000000a
        /*0310*/ 	.word	0x00000028
        /*0314*/ 	.short	0x010a
        /*0316*/ 	.byte	0x3f
	.zero		1


	//   ....[38]....
        /*0318*/ 	.word	0x00009e80
        /*031c*/ 	.word	0x00000009
        /*0320*/ 	.word	0x00000000
        /*0324*/ 	.short	0x010a
        /*0326*/ 	.byte	0x3f
	.zero		1


	//   ....[39]....
        /*0328*/ 	.word	0x00009ed0
        /*032c*/ 	.word	0x00000008
        /*0330*/ 	.word	0x00000000
        /*0334*/ 	.short	0x010a
        /*0336*/ 	.byte	0x3f
	.zero		1


	//   ....[40]....
        /*0338*/ 	.word	0x00009f20
        /*033c*/ 	.word	0x00000009
        /*0340*/ 	.word	0x00000000
        /*0344*/ 	.short	0x010a
        /*0346*/ 	.byte	0x3f
	.zero		1


	//   ....[41]....
        /*0348*/ 	.word	0x00009f70
        /*034c*/ 	.word	0x00000006
        /*0350*/ 	.word	0x00000000
        /*0354*/ 	.short	0x010a
        /*0356*/ 	.byte	0x3f
	.zero		1


	//----- nvinfo : EIATTR_NUM_MBARRIERS
	.align		4
.L_37:
        /*0358*/ 	.byte	0x03, 0x38
        /*035a*/ 	.short	0x0010


	//----- nvinfo : EIATTR_EXIT_INSTR_OFFSETS
	.align		4
        /*035c*/ 	.byte	0x04, 0x1c
        /*035e*/ 	.short	(.L_39 - .L_38)


	//   ....[0]....
.L_38:
        /*0360*/ 	.word	0x000011a0


	//   ....[1]....
        /*0364*/ 	.word	0x00001200


	//   ....[2]....
        /*0368*/ 	.word	0x00008b60


	//   ....[3]....
        /*036c*/ 	.word	0x00008b90


	//   ....[4]....
        /*0370*/ 	.word	0x00009bd0


	//----- nvinfo : EIATTR_MAX_THREADS
	.align		4
.L_39:
        /*0374*/ 	.byte	0x04, 0x05
        /*0376*/ 	.short	(.L_41 - .L_40)
.L_40:
        /*0378*/ 	.word	0x00000180
        /*037c*/ 	.word	0x00000001
        /*0380*/ 	.word	0x00000001


	//----- nvinfo : EIATTR_CRS_STACK_SIZE
	.align		4
.L_41:
        /*0384*/ 	.byte	0x04, 0x1e
        /*0386*/ 	.short	(.L_43 - .L_42)
.L_42:
        /*0388*/ 	.word	0x00000000


	//----- nvinfo : EIATTR_CBANK_PARAM_SIZE
	.align		4
.L_43:
        /*038c*/ 	.byte	0x03, 0x19
        /*038e*/ 	.short	0x0470


	//----- nvinfo : EIATTR_PARAM_CBANK
	.align		4
        /*0390*/ 	.byte	0x04, 0x0a
        /*0392*/ 	.short	(.L_45 - .L_44)
	.align		4
.L_44:
        /*0394*/ 	.word	index@(.nv.constant0._ZN7cutlass13device_kernelINS_4gemm6kernel13GemmUniversalIN4cute5tupleIJiiiiEEENS1_10collective13CollectiveMmaINS1_34MainloopSm90TmaGmmaWarpSpecializedILi5ENS5_IJNS4_1CILi1EEESB_SB_EEENS1_32KernelTmaWarpSpecializedPingpongEEENS5_IJNSA_ILi64EEENSA_ILi256EEENSA_ILi32EEEEEEfNS5_IJlSB_lEEEfSJ_NS4_8TiledMMAINS4_8MMA_AtomIJNS4_4SM904GMMA30MMA_64x256x8_F32TF32TF32_SS_TNILNSN_7ScaleInE1ELSP_1EEEEEENS4_6LayoutISC_NS5_IJNSA_ILi0EEEST_ST_EEEEENS5_IJNS4_10UnderscoreESW_SW_EEEEENS4_13SM90_TMA_LOADENS4_14ComposedLayoutINS4_7SwizzleILi3ELi4ELi3EEENS4_18smem_ptr_flag_bitsILi32EEENSS_INS5_IJNSA_ILi8EEESH_EEENS5_IJSH_SB_EEEEEEEvNS4_8identityESZ_S19_vS1A_EENS_8epilogue10collective6detail29Sm90TmaWarpSpecializedAdapterINS1D_15DefaultEpilogueIfSJ_SJ_NS1C_6thread17LinearCombinationIfLi1EffLNS1H_9ScaleType4KindE0ELNS_15FloatRoundStyleE2EfEENS1_15EpilogueDefaultEEEEEvvEEEEvNT_6ParamsE)
        /*0398*/ 	.short	0x0210
        /*039a*/ 	.short	0x0470


	//----- nvinfo : EIATTR_SW_WAR
	.align		4
.L_45:
        /*039c*/ 	.byte	0x04, 0x36
        /*039e*/ 	.short	(.L_47 - .L_46)
.L_46:
        /*03a0*/ 	.word	0x00000008
.L_47:


//--------------------- .nv.callgraph             --------------------------
	.section	.nv.callgraph,"",@"SHT_CUDA_CALLGRAPH"
	.align	4
	.sectionentsize	8
	.align		4
        /*0000*/ 	.word	0x00000000
	.align		4
        /*0004*/ 	.word	0xffffffff
	.align		4
        /*0008*/ 	.word	index@(_ZN7cutlass13device_kernelINS_4gemm6kernel13GemmUniversalIN4cute5tupleIJiiiiEEENS1_10collective13CollectiveMmaINS1_34MainloopSm90TmaGmmaWarpSpecializedILi5ENS5_IJNS4_1CILi1EEESB_SB_EEENS1_32KernelTmaWarpSpecializedPingpongEEENS5_IJNSA_ILi64EEENSA_ILi256EEENSA_ILi32EEEEEEfNS5_IJlSB_lEEEfSJ_NS4_8TiledMMAINS4_8MMA_AtomIJNS4_4SM904GMMA30MMA_64x256x8_F32TF32TF32_SS_TNILNSN_7ScaleInE1ELSP_1EEEEEENS4_6LayoutISC_NS5_IJNSA_ILi0EEEST_ST_EEEEENS5_IJNS4_10UnderscoreESW_SW_EEEEENS4_13SM90_TMA_LOADENS4_14ComposedLayoutINS4_7SwizzleILi3ELi4ELi3EEENS4_18smem_ptr_flag_bitsILi32EEENSS_INS5_IJNSA_ILi8EEESH_EEENS5_IJSH_SB_EEEEEEEvNS4_8identityESZ_S19_vS1A_EENS_8epilogue10collective6detail29Sm90TmaWarpSpecializedAdapterINS1D_15DefaultEpilogueIfSJ_SJ_NS1C_6thread17LinearCombinationIfLi1EffLNS1H_9ScaleType4KindE0ELNS_15FloatRoundStyleE2EfEENS1_15EpilogueDefaultEEEEEvvEEEEvNT_6ParamsE)
	.align		4
        /*000c*/ 	.word	index@(__assertfail)
	.align		4
        /*0010*/ 	.word	0x00000000
	.align		4
        /*0014*/ 	.word	0xfffffffe
	.align		4
        /*0018*/ 	.word	0x00000000
	.align		4
        /*001c*/ 	.word	0xfffffffd
	.align		4
        /*0020*/ 	.word	0x00000000
	.align		4
        /*0024*/ 	.word	0xfffffffc


//--------------------- .nv.constant4             --------------------------
	.section	.nv.constant4,"a",@progbits
	.align	8
	.align		8
.nv.constant4:
        /*0000*/ 	.dword	__assertfail
	.align		8
        /*0008*/ 	.dword	__unnamed_1
	.align		8
        /*0010*/ 	.dword	_ZN40_INTERNAL_b5c8bce3_4_k_cu_d87a4007_200664cuda3std3__45__cpo5beginE
	.align		8
        /*0018*/ 	.dword	_ZN40_INTERNAL_b5c8bce3_4_k_cu_d87a4007_200664cuda3std3__45__cpo3endE
	.align		8
        /*0020*/ 	.dword	_ZN40_INTERNAL_b5c8bce3_4_k_cu_d87a4007_200664cuda3std3__45__cpo6cbeginE
	.align		8
        /*0028*/ 	.dword	_ZN40_INTERNAL_b5c8bce3_4_k_cu_d87a4007_200664cuda3std3__45__cpo4cendE
	.align		8
        /*0030*/ 	.dword	_ZN40_INTERNAL_b5c8bce3_4_k_cu_d87a4007_200664cuda3std3__442_GLOBAL__N__b5c8bce3_4_k_cu_d87a4007_200666ignoreE
	.align		8
        /*0038*/ 	.dword	_ZN40_INTERNAL_b5c8bce3_4_k_cu_d87a4007_200664cuda3std3__419piecewise_constructE
	.align		8
        /*0040*/ 	.dword	_ZN40_INTERNAL_b5c8bce3_4_k_cu_d87a4007_200664cuda3std3__48in_placeE
	.align		8
        /*0048*/ 	.dword	_ZN40_INTERNAL_b5c8bce3_4_k_cu_d87a4007_200664cuda3std6ranges3__45__cpo4swapE
	.align		8
        /*0050*/ 	.dword	_ZN40_INTERNAL_b5c8bce3_4_k_cu_d87a4007_200664cuda3std6ranges3__45__cpo9iter_moveE
	.align		8
        /*0058*/ 	.dword	_ZN40_INTERNAL_b5c8bce3_4_k_cu_d87a4007_200664cute7productE
	.align		8
        /*0060*/ 	.dword	_ZN40_INTERNAL_b5c8bce3_4_k_cu_d87a4007_200664cute1_E
	.align		8
        /*0068*/ 	.dword	$str$22
	.align		8
        /*0070*/ 	.dword	$str$23


//--------------------- .text._ZN7cutlass13device_kernelINS_4gemm6kernel13GemmUniversalIN4cute5tupleIJiiiiEEENS1_10collective13CollectiveMmaINS1_34MainloopSm90TmaGmmaWarpSpecializedILi5ENS5_IJNS4_1CILi1EEESB_SB_EEENS1_32KernelTmaWarpSpecializedPingpongEEENS5_IJNSA_ILi64EEENSA_ILi256EEENSA_ILi32EEEEEEfNS5_IJlSB_lEEEfSJ_NS4_8TiledMMAINS4_8MMA_AtomIJNS4_4SM904GMMA30MMA_64x256x8_F32TF32TF32_SS_TNILNSN_7ScaleInE1ELSP_1EEEEEENS4_6LayoutISC_NS5_IJNSA_ILi0EEEST_ST_EEEEENS5_IJNS4_10UnderscoreESW_SW_EEEEENS4_13SM90_TMA_LOADENS4_14ComposedLayoutINS4_7SwizzleILi3ELi4ELi3EEENS4_18smem_ptr_flag_bitsILi32EEENSS_INS5_IJNSA_ILi8EEESH_EEENS5_IJSH_SB_EEEEEEEvNS4_8identityESZ_S19_vS1A_EENS_8epilogue10collective6detail29Sm90TmaWarpSpecializedAdapterINS1D_15DefaultEpilogueIfSJ_SJ_NS1C_6thread17LinearCombinationIfLi1EffLNS1H_9ScaleType4KindE0ELNS_15FloatRoundStyleE2EfEENS1_15EpilogueDefaultEEEEEvvEEEEvNT_6ParamsE --------------------------
	.section	.text._ZN7cutlass13device_kernelINS_4gemm6kernel13GemmUniversalIN4cute5tupleIJiiiiEEENS1_10collective13CollectiveMmaINS1_34MainloopSm90TmaGmmaWarpSpecializedILi5ENS5_IJNS4_1CILi1EEESB_SB_EEENS1_32KernelTmaWarpSpecializedPingpongEEENS5_IJNSA_ILi64EEENSA_ILi256EEENSA_ILi32EEEEEEfNS5_IJlSB_lEEEfSJ_NS4_8TiledMMAINS4_8MMA_AtomIJNS4_4SM904GMMA30MMA_64x256x8_F32TF32TF32_SS_TNILNSN_7ScaleInE1ELSP_1EEEEEENS4_6LayoutISC_NS5_IJNSA_ILi0EEEST_ST_EEEEENS5_IJNS4_10UnderscoreESW_SW_EEEEENS4_13SM90_TMA_LOADENS4_14ComposedLayoutINS4_7SwizzleILi3ELi4ELi3EEENS4_18smem_ptr_flag_bitsILi32EEENSS_INS5_IJNSA_ILi8EEESH_EEENS5_IJSH_SB_EEEEEEEvNS4_8identityESZ_S19_vS1A_EENS_8epilogue10collective6detail29Sm90TmaWarpSpecializedAdapterINS1D_15DefaultEpilogueIfSJ_SJ_NS1C_6thread17LinearCombinationIfLi1EffLNS1H_9ScaleType4KindE0ELNS_15FloatRoundStyleE2EfEENS1_15EpilogueDefaultEEEEEvvEEEEvNT_6ParamsE,"ax",@progbits
	.align	128
.text._ZN7cutlass13device_kernelINS_4gemm6kernel13GemmUniversalIN4cute5tupleIJiiiiEEENS1_10collective13CollectiveMmaINS1_34MainloopSm90TmaGmmaWarpSpecializedILi5ENS5_IJNS4_1CILi1EEESB_SB_EEENS1_32KernelTmaWarpSpecializedPingpongEEENS5_IJNSA_ILi64EEENSA_ILi256EEENSA_ILi32EEEEEEfNS5_IJlSB_lEEEfSJ_NS4_8TiledMMAINS4_8MMA_AtomIJNS4_4SM904GMMA30MMA_64x256x8_F32TF32TF32_SS_TNILNSN_7ScaleInE1ELSP_1EEEEEENS4_6LayoutISC_NS5_IJNSA_ILi0EEEST_ST_EEEEENS5_IJNS4_10UnderscoreESW_SW_EEEEENS4_13SM90_TMA_LOADENS4_14ComposedLayoutINS4_7SwizzleILi3ELi4ELi3EEENS4_18smem_ptr_flag_bitsILi32EEENSS_INS5_IJNSA_ILi8EEESH_EEENS5_IJSH_SB_EEEEEEEvNS4_8identityESZ_S19_vS1A_EENS_8epilogue10collective6detail29Sm90TmaWarpSpecializedAdapterINS1D_15DefaultEpilogueIfSJ_SJ_NS1C_6thread17LinearCombinationIfLi1EffLNS1H_9ScaleType4KindE0ELNS_15FloatRoundStyleE2EfEENS1_15EpilogueDefaultEEEEEvvEEEEvNT_6ParamsE:
        .type           _ZN7cutlass13device_kernelINS_4gemm6kernel13GemmUniversalIN4cute5tupleIJiiiiEEENS1_10collective13CollectiveMmaINS1_34MainloopSm90TmaGmmaWarpSpecializedILi5ENS5_IJNS4_1CILi1EEESB_SB_EEENS1_32KernelTmaWarpSpecializedPingpongEEENS5_IJNSA_ILi64EEENSA_ILi256EEENSA_ILi32EEEEEEfNS5_IJlSB_lEEEfSJ_NS4_8TiledMMAINS4_8MMA_AtomIJNS4_4SM904GMMA30MMA_64x256x8_F32TF32TF32_SS_TNILNSN_7ScaleInE1ELSP_1EEEEEENS4_6LayoutISC_NS5_IJNSA_ILi0EEEST_ST_EEEEENS5_IJNS4_10UnderscoreESW_SW_EEEEENS4_13SM90_TMA_LOADENS4_14ComposedLayoutINS4_7SwizzleILi3ELi4ELi3EEENS4_18smem_ptr_flag_bitsILi32EEENSS_INS5_IJNSA_ILi8EEESH_EEENS5_IJSH_SB_EEEEEEEvNS4_8identityESZ_S19_vS1A_EENS_8epilogue10collective6detail29Sm90TmaWarpSpecializedAdapterINS1D_15DefaultEpilogueIfSJ_SJ_NS1C_6thread17LinearCombinationIfLi1EffLNS1H_9ScaleType4KindE0ELNS_15FloatRoundStyleE2EfEENS1_15EpilogueDefaultEEEEEvvEEEEvNT_6ParamsE,@function
        .size           _ZN7cutlass13device_kernelINS_4gemm6kernel13GemmUniversalIN4cute5tupleIJiiiiEEENS1_10collective13CollectiveMmaINS1_34MainloopSm90TmaGmmaWarpSpecializedILi5ENS5_IJNS4_1CILi1EEESB_SB_EEENS1_32KernelTmaWarpSpecializedPingpongEEENS5_IJNSA_ILi64EEENSA_ILi256EEENSA_ILi32EEEEEEfNS5_IJlSB_lEEEfSJ_NS4_8TiledMMAINS4_8MMA_AtomIJNS4_4SM904GMMA30MMA_64x256x8_F32TF32TF32_SS_TNILNSN_7ScaleInE1ELSP_1EEEEEENS4_6LayoutISC_NS5_IJNSA_ILi0EEEST_ST_EEEEENS5_IJNS4_10UnderscoreESW_SW_EEEEENS4_13SM90_TMA_LOADENS4_14ComposedLayoutINS4_7SwizzleILi3ELi4ELi3EEENS4_18smem_ptr_flag_bitsILi32EEENSS_INS5_IJNSA_ILi8EEESH_EEENS5_IJSH_SB_EEEEEEEvNS4_8identityESZ_S19_vS1A_EENS_8epilogue10collective6detail29Sm90TmaWarpSpecializedAdapterINS1D_15DefaultEpilogueIfSJ_SJ_NS1C_6thread17LinearCombinationIfLi1EffLNS1H_9ScaleType4KindE0ELNS_15FloatRoundStyleE2EfEENS1_15EpilogueDefaultEEEEEvvEEEEvNT_6ParamsE,(.L_x_327 - _ZN7cutlass13device_kernelINS_4gemm6kernel13GemmUniversalIN4cute5tupleIJiiiiEEENS1_10collective13CollectiveMmaINS1_34MainloopSm90TmaGmmaWarpSpecializedILi5ENS5_IJNS4_1CILi1EEESB_SB_EEENS1_32KernelTmaWarpSpecializedPingpongEEENS5_IJNSA_ILi64EEENSA_ILi256EEENSA_ILi32EEEEEEfNS5_IJlSB_lEEEfSJ_NS4_8TiledMMAINS4_8MMA_AtomIJNS4_4SM904GMMA30MMA_64x256x8_F32TF32TF32_SS_TNILNSN_7ScaleInE1ELSP_1EEEEEENS4_6LayoutISC_NS5_IJNSA_ILi0EEEST_ST_EEEEENS5_IJNS4_10UnderscoreESW_SW_EEEEENS4_13SM90_TMA_LOADENS4_14ComposedLayoutINS4_7SwizzleILi3ELi4ELi3EEENS4_18smem_ptr_flag_bitsILi32EEENSS_INS5_IJNSA_ILi8EEESH_EEENS5_IJSH_SB_EEEEEEEvNS4_8identityESZ_S19_vS1A_EENS_8epilogue10collective6detail29Sm90TmaWarpSpecializedAdapterINS1D_15DefaultEpilogueIfSJ_SJ_NS1C_6thread17LinearCombinationIfLi1EffLNS1H_9ScaleType4KindE0ELNS_15FloatRoundStyleE2EfEENS1_15EpilogueDefaultEEEEEvvEEEEvNT_6ParamsE)
        .other          _ZN7cutlass13device_kernelINS_4gemm6kernel13GemmUniversalIN4cute5tupleIJiiiiEEENS1_10collective13CollectiveMmaINS1_34MainloopSm90TmaGmmaWarpSpecializedILi5ENS5_IJNS4_1CILi1EEESB_SB_EEENS1_32KernelTmaWarpSpecializedPingpongEEENS5_IJNSA_ILi64EEENSA_ILi256EEENSA_ILi32EEEEEEfNS5_IJlSB_lEEEfSJ_NS4_8TiledMMAINS4_8MMA_AtomIJNS4_4SM904GMMA30MMA_64x256x8_F32TF32TF32_SS_TNILNSN_7ScaleInE1ELSP_1EEEEEENS4_6LayoutISC_NS5_IJNSA_ILi0EEEST_ST_EEEEENS5_IJNS4_10UnderscoreESW_SW_EEEEENS4_13SM90_TMA_LOADENS4_14ComposedLayoutINS4_7SwizzleILi3ELi4ELi3EEENS4_18smem_ptr_flag_bitsILi32EEENSS_INS5_IJNSA_ILi8EEESH_EEENS5_IJSH_SB_EEEEEEEvNS4_8identityESZ_S19_vS1A_EENS_8epilogue10collective6detail29Sm90TmaWarpSpecializedAdapterINS1D_15DefaultEpilogueIfSJ_SJ_NS1C_6thread17LinearCombinationIfLi1EffLNS1H_9ScaleType4KindE0ELNS_15FloatRoundStyleE2EfEENS1_15EpilogueDefaultEEEEEvvEEEEvNT_6ParamsE,@"STO_CUDA_ENTRY STV_DEFAULT"
_ZN7cutlass13device_kernelINS_4gemm6kernel13GemmUniversalIN4cute5tupleIJiiiiEEENS1_10collective13CollectiveMmaINS1_34MainloopSm90TmaGmmaWarpSpecializedILi5ENS5_IJNS4_1CILi1EEESB_SB_EEENS1_32KernelTmaWarpSpecializedPingpongEEENS5_IJNSA_ILi64EEENSA_ILi256EEENSA_ILi32EEEEEEfNS5_IJlSB_lEEEfSJ_NS4_8TiledMMAINS4_8MMA_AtomIJNS4_4SM904GMMA30MMA_64x256x8_F32TF32TF32_SS_TNILNSN_7ScaleInE1ELSP_1EEEEEENS4_6LayoutISC_NS5_IJNSA_ILi0EEEST_ST_EEEEENS5_IJNS4_10UnderscoreESW_SW_EEEEENS4_13SM90_TMA_LOADENS4_14ComposedLayoutINS4_7SwizzleILi3ELi4ELi3EEENS4_18smem_ptr_flag_bitsILi32EEENSS_INS5_IJNSA_ILi8EEESH_EEENS5_IJSH_SB_EEEEEEEvNS4_8identityESZ_S19_vS1A_EENS_8epilogue10collective6detail29Sm90TmaWarpSpecializedAdapterINS1D_15DefaultEpilogueIfSJ_SJ_NS1C_6thread17LinearCombinationIfLi1EffLNS1H_9ScaleType4KindE0ELNS_15FloatRoundStyleE2EfEENS1_15EpilogueDefaultEEEEEvvEEEEvNT_6ParamsE:
[----:B------:R-:W0:Y:S02]  /*0000*/  LDC R1, c[0x0][0x28] ;  /* 0x00000a00ff017b82 */ /* 0x000e240000000800 */
[----:B0-----:R-:W-:Y:S01]  /*0010*/  VIADD R1, R1, 0xfffffff8 ;  /* 0xfffffff801017836 */ /* 0x001fe20000000000 */
[----:B------:R-:W0:Y:S01]  /*0020*/  S2R R4, SR_TID.X ;  /* 0x0000000000047919 */ /* 0x000e220000002100 */
[----:B------:R-:W-:Y:S01]  /*0030*/  ELECT P0, URZ, PT ;  /* 0x00000000003f782f */ /* 0x000fe20003800000 */
[----:B------:R-:W-:Y:S01]  /*0040*/  BSSY B0, `(.L_x_0) ;  /* 0x000000f000007945 */ /* 0x000fe20003800000 */
[--C-:B0-----:R-:W-:Y:S02]  /*0050*/  SHF.R.U32.HI R0, RZ, 0x5, R4.reuse ;  /* 0x00000005ff007819 */ /* 0x101fe40000011604 */
[----:B------:R-:W-:-:S03]  /*0060*/  SHF.R.U32.HI R5, RZ, 0x7, R4 ;  /* 0x00000007ff057819 */ /* 0x000fc60000011604 */
[----:B------:R-:W0:Y:S04]  /*0070*/  SHFL.IDX PT, R2, R0, RZ, 0x1f ;  /* 0x00001fff00027589 */ /* 0x000e2800000e0000 */
[----:B------:R1:W2:Y:S01]  /*0080*/  SHFL.IDX PT, R8, R5, RZ, 0x1f ;  /* 0x00001fff05087589 */ /* 0x0002a200000e0000 */
[----:B0-----:R-:W-:-:S13]  /*0090*/  ISETP.NE.OR P0, PT, R2, RZ, !P0 ;  /* 0x000000ff0200720c */ /* 0x001fda0004705670 */
[----:B-12---:R-:W-:Y:S05]  /*00a0*/  @P0 BRA `(.L_x_1) ;  /* 0x0000000000200947 */ /* 0x006fea0003800000 */
[----:B------:R-:W-:Y:S02]  /*00b0*/  ULDC.64 UR4, c[0x0][0x198] ;  /* 0x0000660000047ab9 */ /* 0x000fe40000000a00 */
[----:B------:R-:W-:Y:S02]  /*00c0*/  UIADD3 UR6, UP0, UR4, 0xf0, URZ ;  /* 0x000000f004067890 */ /* 0x000fe4000ff1e03f */
[----:B------:R-:W-:Y:S02]  /*00d0*/  UIADD3 UR4, UP1, UR4, 0x1f0, URZ ;  /* 0x000001f004047890 */ /* 0x000fe4000ff3e03f */
[----:B------:R-:W-:Y:S02]  /*00e0*/  UIADD3.X UR7, URZ, UR5, URZ, UP0, !UPT ;  /* 0x000000053f077290 */ /* 0x000fe400087fe43f */
[----:B------:R-:W-:-:S07]  /*00f0*/  UIADD3.X UR5, URZ, UR5, URZ, UP1, !UPT ;  /* 0x000000053f057290 */ /* 0x000fce0008ffe43f */
[----:B------:R0:W-:Y:S02]  /*0100*/  UTMACCTL.PF [UR6] ;  /* 0x00000000060079b9 */ /* 0x0001e40008040000 */
[----:B------:R0:W-:Y:S02]  /*0110*/  UTMACCTL.PF [UR4] ;  /* 0x00000000040079b9 */ /* 0x0001e40008040000 */
[----:B0-----:R-:W-:Y:S01]  /*0120*/  NOP ;  /* 0x0000000000007918 */ /* 0x001fe20000000000 */
.L_x_1:
[----:B------:R-:W-:Y:S05]  /*0130*/  BSYNC B0 ;  /* 0x0000000000007941 */ /* 0x000fea0003800000 */
.L_x_0:
[----:B------:R-:W0:Y:S02]  /*0140*/  SHFL.IDX PT, R3, R0, RZ, 0x1f ;  /* 0x00001fff00037589 */ /* 0x000e2400000e0000 */
[----:B0-----:R-:W-:-:S13]  /*0150*/  ISETP.NE.AND P0, PT, R3, RZ, PT ;  /* 0x000000ff0300720c */ /* 0x001fda0003f05270 */
[----:B------:R-:W-:Y:S05]  /*0160*/  @P0 BRA `(.L_x_2) ;  /* 0x0000000000600947 */ /* 0x000fea0003800000 */
[----:B------:R-:W0:Y:S01]  /*0170*/  S2UR UR8, SR_CgaCtaId ;  /* 0x00000000000879c3 */ /* 0x000e220000008800 */
[----:B------:R-:W-:Y:S01]  /*0180*/  UMOV UR4, 0x400 ;  /* 0x0000040000047882 */ /* 0x000fe20000000000 */
[----:B------:R-:W-:Y:S01]  /*0190*/  UMOV UR5, 0x1 ;  /* 0x0000000100057882 */ /* 0x000fe20000000000 */
[----:B------:R-:W-:Y:S01]  /*01a0*/  UMOV UR6, 0x80 ;  /* 0x0000008000067882 */ /* 0x000fe20000000000 */
[----:B------:R-:W-:Y:S01]  /*01b0*/  ELECT P0, URZ, PT ;  /* 0x00000000003f782f */ /* 0x000fe20003800000 */
[----:B------:R-:W-:-:S04]  /*01c0*/  UIADD3 UR6, -UR6, 0x100000, URZ ;  /* 0x0010000006067890 */ /* 0x000fc8000fffe13f */
[----:B------:R-:W-:Y:S02]  /*01d0*/  USHF.L.U32 UR7, UR6, 0xb, URZ ;  /* 0x0000000b06077899 */ /* 0x000fe4000800063f */
[----:B------:R-:W-:Y:S02]  /*01e0*/  USHF.L.U32 UR6, UR6, 0x1, URZ ;  /* 0x0000000106067899 */ /* 0x000fe4000800063f */
[----:B0-----:R-:W-:Y:S02]  /*01f0*/  ULEA UR8, UR8, UR4, 0x18 ;  /* 0x0000000408087291 */ /* 0x001fe4000f8ec03f */
[----:B------:R-:W-:-:S04]  /*0200*/  UIADD3 UR4, -UR5, 0x100000, URZ ;  /* 0x0010000005047890 */ /* 0x000fc8000fffe13f */
[----:B------:R-:W-:Y:S02]  /*0210*/  USHF.L.U32 UR5, UR4, 0xb, URZ ;  /* 0x0000000b04057899 */ /* 0x000fe4000800063f */
[----:B------:R-:W-:Y:S01]  /*0220*/  USHF.L.U32 UR4, UR4, 0x1, URZ ;  /* 0x0000000104047899 */ /* 0x000fe2000800063f */
[----:B------:R-:W0:Y:S11]  /*0230*/  FENCE.VIEW.ASYNC.S ;  /* 0x00000000000073c6 */ /* 0x000e360000000000 */
[----:B0-----:R0:W1:Y:S01]  /*0240*/  SYNCS.EXCH.64 URZ, [UR8], UR4 ;  /* 0x00000004083f75b2 */ /* 0x0010620008000100 */
[----:B------:R0:W2:Y:S01]  /*0250*/  SYNCS.EXCH.64 URZ, [UR8+0x28], UR6 ;  /* 0x00002806083f75b2 */ /* 0x0000a20008000100 */
[----:B------:R0:W3:Y:S01]  /*0260*/  SYNCS.EXCH.64 URZ, [UR8+0x8], UR4 ;  /* 0x00000804083f75b2 */ /* 0x0000e20008000100 */
[----:B------:R0:W4:Y:S01]  /*0270*/  SYNCS.EXCH.64 URZ, [UR8+0x30], UR6 ;  /* 0x00003006083f75b2 */ /* 0x0001220008000100 */
[----:B------:R0:W0:Y:S01]  /*0280*/  SYNCS.EXCH.64 URZ, [UR8+0x10], UR4 ;  /* 0x00001004083f75b2 */ /* 0x0000220008000100 */
[----:B------:R0:W0:Y:S01]  /*0290*/  SYNCS.EXCH.64 URZ, [UR8+0x38], UR6 ;  /* 0x00003806083f75b2 */ /* 0x0000220008000100 */
[----:B------:R0:W0:Y:S01]  /*02a0*/  SYNCS.EXCH.64 URZ, [UR8+0x18], UR4 ;  /* 0x00001804083f75b2 */ /* 0x0000220008000100 */
[----:B------:R0:W0:Y:S01]  /*02b0*/  SYNCS.EXCH.64 URZ, [UR8+0x40], UR6 ;  /* 0x00004006083f75b2 */ /* 0x0000220008000100 */
[----:B------:R0:W0:Y:S01]  /*02c0*/  SYNCS.EXCH.64 URZ, [UR8+0x20], UR4 ;  /* 0x00002004083f75b2 */ /* 0x0000220008000100 */
[----:B------:R0:W0:Y:S01]  /*02d0*/  SYNCS.EXCH.64 URZ, [UR8+0x48], UR6 ;  /* 0x00004806083f75b2 */ /* 0x0000220008000100 */
[----:B------:R-:W-:Y:S01]  /*02e0*/  NOP ;  /* 0x0000000000007918 */ /* 0x000fe20000000000 */
.L_x_2:
[----:B------:R-:W5:Y:S01]  /*02f0*/  SHFL.IDX PT, R6, R0, RZ, 0x1f ;  /* 0x00001fff00067589 */ /* 0x000f6200000e0000 */
[----:B------:R-:W-:Y:S01]  /*0300*/  ELECT P0, URZ, PT ;  /* 0x00000000003f782f */ /* 0x000fe20003800000 */
[----:B------:R-:W-:Y:S01]  /*0310*/  NOP ;  /* 0x0000000000007918 */ /* 0x000fe20000000000 */
[----:B------:R-:W-:Y:S01]  /*0320*/  ELECT P1, URZ, PT ;  /* 0x00000000003f782f */ /* 0x000fe20003820000 */
[----:B------:R-:W1:Y:S01]  /*0330*/  SHFL.IDX PT, R3, R0, RZ, 0x1f ;  /* 0x00001fff00037589 */ /* 0x000e6200000e0000 */
[----:B0-----:R-:W-:Y:S01]  /*0340*/  UMOV UR4, 0x20 ;  /* 0x0000002000047882 */ /* 0x001fe20000000000 */
[----:B------:R-:W-:Y:S01]  /*0350*/  UMOV UR11, 0x80 ;  /* 0x00000080000b7882 */ /* 0x000fe20000000000 */
[----:B------:R-:W-:Y:S01]  /*0360*/  NOP ;  /* 0x0000000000007918 */ /* 0x000fe20000000000 */
[C---:B------:R-:W-:Y:S01]  /*0370*/  VIADD R33, R8.reuse, 0xffffffff ;  /* 0xffffffff08217836 */ /* 0x040fe20000000000 */
[----:B------:R-:W0:Y:S01]  /*0380*/  SHFL.IDX PT, R5, R5, RZ, 0x1f ;  /* 0x00001fff05057589 */ /* 0x000e2200000e0000 */
[----:B------:R-:W-:Y:S01]  /*0390*/  ULDC.64 UR36, c[0x0][0x208] ;  /* 0x0000820000247ab9 */ /* 0x000fe20000000a00 */
[----:B------:R-:W-:-:S02]  /*03a0*/  ISETP.NE.AND P2, PT, R8, RZ, PT ;  /* 0x000000ff0800720c */ /* 0x000fc40003f45270 */
[----:B------:R-:W-:Y:S02]  /*03b0*/  ISETP.GE.U32.AND P3, PT, R33, 0x2, PT ;  /* 0x000000022100780c */ /* 0x000fe40003f66070 */
[----:B-----5:R-:W-:Y:S02]  /*03c0*/  ISETP.NE.OR P0, PT, R6, RZ, !P0 ;  /* 0x000000ff0600720c */ /* 0x020fe40004705670 */
[----:B-1----:R-:W-:Y:S02]  /*03d0*/  ISETP.NE.OR P1, PT, R3, RZ, !P1 ;  /* 0x000000ff0300720c */ /* 0x002fe40004f25670 */
[----:B------:R-:W-:-:S04]  /*03e0*/  SHF.R.S32.HI R3, RZ, 0x1f, R2 ;  /* 0x0000001fff037819 */ /* 0x000fc80000011402 */
[----:B------:R-:W-:-:S05]  /*03f0*/  LEA.HI R3, R3, R2, RZ, 0x2 ;  /* 0x0000000203037211 */ /* 0x000fca00078f10ff */
[----:B------:R-:W-:Y:S01]  /*0400*/  VOTEU.ALL UP0, P0 ;  /* 0x00000000003f7886 */ /* 0x000fe20000000000 */
[----:B------:R-:W-:Y:S01]  /*0410*/  LOP3.LUT R3, R3, 0xfffffffc, RZ, 0xc0, !PT ;  /* 0xfffffffc03037812 */ /* 0x000fe200078ec0ff */
[----:B------:R-:W-:-:S03]  /*0420*/  VOTEU.ALL UP1, P1 ;  /* 0x00000000003f7886 */ /* 0x000fc60000820000 */
[----:B------:R-:W1:Y:S01]  /*0430*/  @!UP0 S2UR UR7, SR_CgaCtaId ;  /* 0x00000000000789c3 */ /* 0x000e620000008800 */
[----:B------:R-:W-:Y:S01]  /*0440*/  @!UP0 UMOV UR6, 0x400 ;  /* 0x0000040000068882 */ /* 0x000fe20000000000 */
[----:B------:R-:W-:-:S04]  /*0450*/  @!UP0 UIADD3 UR4, -UR4, 0x100000, URZ ;  /* 0x0010000004048890 */ /* 0x000fc8000fffe13f */
[----:B------:R-:W-:Y:S02]  /*0460*/  @!UP0 USHF.L.U32 UR5, UR4, 0xb, URZ ;  /* 0x0000000b04058899 */ /* 0x000fe4000800063f */
[----:B------:R-:W-:Y:S01]  /*0470*/  @!UP0 USHF.L.U32 UR4, UR4, 0x1, URZ ;  /* 0x0000000104048899 */ /* 0x000fe2000800063f */
[----:B------:R-:W-:Y:S01]  /*0480*/  IMAD.IADD R0, R2, 0x1, -R3 ;  /* 0x0000000102007824 */ /* 0x000fe200078e0a03 */
[----:B------:R-:W-:Y:S01]  /*0490*/  @!UP1 UMOV UR9, 0x400 ;  /* 0x0000040000099882 */ /* 0x000fe20000000000 */
[----:B------:R-:W-:Y:S01]  /*04a0*/  VOTEU.ALL UP2, P1 ;  /* 0x00000000003f7886 */ /* 0x000fe20000840000 */
[----:B------:R-:W-:Y:S01]  /*04b0*/  VOTEU.ALL UP3, P1 ;  /* 0x00000000003f7886 */ /* 0x000fe20000860000 */
[----:B------:R-:W-:Y:S01]  /*04c0*/  VOTEU.ALL UP4, P1 ;  /* 0x00000000003f7886 */ /* 0x000fe20000880000 */
[----:B------:R-:W5:Y:S01]  /*04d0*/  @!UP1 S2UR UR10, SR_CgaCtaId ;  /* 0x00000000000a99c3 */ /* 0x000f620000008800 */
[----:B------:R-:W-:Y:S01]  /*04e0*/  VOTEU.ALL UP5, P1 ;  /* 0x00000000003f7886 */ /* 0x000fe200008a0000 */
[----:B------:R-:W-:-:S04]  /*04f0*/  SHF.R.S32.HI R3, RZ, 0x1f, R4 ;  /* 0x0000001fff037819 */ /* 0x000fc80000011404 */
[----:B------:R-:W-:-:S04]  /*0500*/  LEA.HI R3, R3, R4, RZ, 0x7 ;  /* 0x0000000403037211 */ /* 0x000fc800078f38ff */
[----:B------:R-:W-:-:S05]  /*0510*/  LOP3.LUT R3, R3, 0xffffff80, RZ, 0xc0, !PT ;  /* 0xffffff8003037812 */ /* 0x000fca00078ec0ff */
[----:B------:R-:W-:Y:S01]  /*0520*/  IMAD.IADD R3, R4, 0x1, -R3 ;  /* 0x0000000104037824 */ /* 0x000fe200078e0a03 */
[----:B-1----:R-:W-:Y:S02]  /*0530*/  @!UP0 ULEA UR8, UR7, UR6, 0x18 ;  /* 0x0000000607088291 */ /* 0x002fe4000f8ec03f */
[----:B------:R-:W-:-:S04]  /*0540*/  @!UP1 UIADD3 UR6, -UR11, 0x100000, URZ ;  /* 0x001000000b069890 */ /* 0x000fc8000fffe13f */
[----:B------:R-:W-:Y:S02]  /*0550*/  @!UP1 USHF.L.U32 UR7, UR6, 0xb, URZ ;  /* 0x0000000b06079899 */ /* 0x000fe4000800063f */
[----:B------:R-:W-:Y:S01]  /*0560*/  @!UP1 USHF.L.U32 UR6, UR6, 0x1, URZ ;  /* 0x0000000106069899 */ /* 0x000fe2000800063f */
[----:B------:R-:W-:Y:S01]  /*0570*/  VOTEU.ALL UP0, P0 ;  /* 0x00000000003f7886 */ /* 0x000fe20000000000 */
[----:B-----5:R-:W-:Y:S01]  /*0580*/  @!UP1 ULEA UR9, UR10, UR9, 0x18 ;  /* 0x000000090a099291 */ /* 0x020fe2000f8ec03f */
[----:B------:R-:W-:Y:S02]  /*0590*/  VOTEU.ALL UP1, P0 ;  /* 0x00000000003f7886 */ /* 0x000fe40000020000 */
[----:B------:R-:W-:Y:S01]  /*05a0*/  ULDC.64 UR10, c[0x0][0x598] ;  /* 0x00016600000a7ab9 */ /* 0x000fe20000000a00 */
[----:B------:R-:W-:Y:S01]  /*05b0*/  ISETP.NE.AND P0, PT, R0, 0x3, PT ;  /* 0x000000030000780c */ /* 0x000fe20003f05270 */
[----:B------:R-:W1:Y:S02]  /*05c0*/  FENCE.VIEW.ASYNC.S ;  /* 0x00000000000073c6 */ /* 0x000e640000000000 */
[----:B-1----:R1:W2:Y:S01]  /*05d0*/  @!UP0 SYNCS.EXCH.64 URZ, [UR8+0x80], UR4 ;  /* 0x00008004083f85b2 */ /* 0x0022a20008000100 */
[----:B------:R-:W-:-:S02]  /*05e0*/  ISETP.NE.U32.AND P1, PT, RZ, UR10, PT ;  /* 0x0000000aff007c0c */ /* 0x000fc4000bf25070 */
[----:B------:R-:W-:Y:S02]  /*05f0*/  ISETP.EQ.OR P0, PT, R0, RZ, !P0 ;  /* 0x000000ff0000720c */ /* 0x000fe40004702670 */
[----:B------:R-:W-:Y:S02]  /*0600*/  ISETP.NE.AND.EX P1, PT, RZ, UR11, PT, P1 ;  /* 0x0000000bff007c0c */ /* 0x000fe4000bf25310 */
[----:B------:R-:W-:-:S04]  /*0610*/  ISETP.EQ.AND P0, PT, R8, RZ, P0 ;  /* 0x000000ff0800720c */ /* 0x000fc80000702270 */
[----:B------:R-:W-:-:S04]  /*0620*/  SEL R16, RZ, 0x1, !P0 ;  /* 0x00000001ff107807 */ /* 0x000fc80004000000 */
[----:B------:R-:W-:Y:S01]  /*0630*/  SEL R16, R16, 0x2, P3 ;  /* 0x0000000210107807 */ /* 0x000fe20001800000 */
[----:B------:R1:W2:Y:S01]  /*0640*/  @!UP1 SYNCS.EXCH.64 URZ, [UR8+0x88], UR4 ;  /* 0x00008804083f95b2 */ /* 0x0002a20008000100 */
[----:B------:R-:W-:Y:S01]  /*0650*/  NOP ;  /* 0x0000000000007918 */ /* 0x000fe20000000000 */
[----:B------:R1:W2:Y:S01]  /*0660*/  @!UP2 SYNCS.EXCH.64 URZ, [UR9+0x60], UR6 ;  /* 0x00006006093fa5b2 */ /* 0x0002a20008000100 */
[----:B------:R1:W2:Y:S01]  /*0670*/  @!UP3 SYNCS.EXCH.64 URZ, [UR9+0x68], UR6 ;  /* 0x00006806093fb5b2 */ /* 0x0002a20008000100 */
[----:B------:R1:W2:Y:S01]  /*0680*/  @!UP4 SYNCS.EXCH.64 URZ, [UR9+0x70], UR6 ;  /* 0x00007006093fc5b2 */ /* 0x0002a20008000100 */
[----:B------:R1:W2:Y:S01]  /*0690*/  @!UP5 SYNCS.EXCH.64 URZ, [UR9+0x78], UR6 ;  /* 0x00007806093fd5b2 */ /* 0x0002a20008000100 */
[----:B------:R-:W-:Y:S01]  /*06a0*/  NOP ;  /* 0x0000000000007918 */ /* 0x000fe20000000000 */
[----:B--234-:R-:W-:Y:S06]  /*06b0*/  BAR.SYNC.DEFER_BLOCKING 0x0 ;  /* 0x0000000000007b1d */ /* 0x01cfec0000010000 */
[----:B01----:R-:W-:Y:S05]  /*06c0*/  @!P1 BRA `(.L_x_3) ;  /* 0x00000000001c9947 */ /* 0x003fea0003800000 */
[----:B------:R-:W0:Y:S02]  /*06d0*/  LDC.64 R6, c[0x0][0x598] ;  /* 0x00016600ff067b82 */ /* 0x000e240000000a00 */
[----:B0-----:R-:W2:Y:S02]  /*06e0*/  LDG.E.64 R6, desc[UR36][R6.64] ;  /* 0x0000002406067981 */ /* 0x001ea4000c1e1b00 */
[----:B--2---:R-:W-:-:S04]  /*06f0*/  ISETP.NE.U32.AND P0, PT, R6, RZ, PT ;  /* 0x000000ff0600720c */ /* 0x004fc80003f05070 */
[----:B------:R-:W-:-:S13]  /*0700*/  ISETP.NE.AND.EX P0, PT, R7, RZ, PT, P0 ;  /* 0x000000ff0700720c */ /* 0x000fda0003f05300 */
[----:B------:R-:W-:Y:S05]  /*0710*/  @!P0 BRA `(.L_x_3) ;  /* 0x0000000000088947 */ /* 0x000fea0003800000 */
[----:B------:R1:W5:Y:S01]  /*0720*/  LD.E R153, desc[UR36][R6.64] ;  /* 0x0000002406997980 */ /* 0x000362000c101900 */
[----:B------:R-:W-:Y:S05]  /*0730*/  BRA `(.L_x_4) ;  /* 0x0000000000247947 */ /* 0x000fea0003800000 */
.L_x_3:
[----:B------:R-:W-:Y:S02]  /*0740*/  ULDC.64 UR4, c[0x0][0x588] ;  /* 0x0001620000047ab9 */ /* 0x000fe40000000a00 */
[----:B------:R-:W-:-:S04]  /*0750*/  ISETP.NE.U32.AND P0, PT, RZ, UR4, PT ;  /* 0x00000004ff007c0c */ /* 0x000fc8000bf05070 */
[----:B------:R-:W-:-:S13]  /*0760*/  ISETP.NE.AND.EX P0, PT, RZ, UR5, PT, P0 ;  /* 0x00000005ff007c0c */ /* 0x000fda000bf05300 */
[----:B------:R-:W-:Y:S05]  /*0770*/  @!P0 BRA `(.L_x_5) ;  /* 0x00000000000c8947 */ /* 0x000fea0003800000 */
[----:B------:R-:W0:Y:S02]  /*0780*/  LDC.64 R6, c[0x0][0x588] ;  /* 0x00016200ff067b82 */ /* 0x000e240000000a00 */
[----:B0-----:R0:W5:Y:S01]  /*0790*/  LDG.E R153, desc[UR36][R6.64] ;  /* 0x0000002406997981 */ /* 0x001162000c1e1900 */
[----:B------:R-:W-:Y:S05]  /*07a0*/  BRA `(.L_x_4) ;  /* 0x0000000000087947 */ /* 0x000fea0003800000 */
.L_x_5:
[----:B------:R-:W-:Y:S02]  /*07b0*/  ULDC UR4, c[0x0][0x580] ;  /* 0x0001600000047ab9 */ /* 0x000fe40000000800 */
[----:B------:R-:W-:-:S07]  /*07c0*/  IMAD.U32 R153, RZ, RZ, UR4 ;  /* 0x00000004ff997e24 */ /* 0x000fce000f8e00ff */
.L_x_4:
[----:B------:R-:W-:Y:S02]  /*07d0*/  ULDC.64 UR4, c[0x0][0x5a0] ;  /* 0x0001680000047ab9 */ /* 0x000fe40000000a00 */
[----:B------:R-:W-:-:S04]  /*07e0*/  ISETP.NE.U32.AND P0, PT, RZ, UR4, PT ;  /* 0x00000004ff007c0c */ /* 0x000fc8000bf05070 */
[----:B------:R-:W-:-:S13]  /*07f0*/  ISETP.NE.AND.EX P0, PT, RZ, UR5, PT, P0 ;  /* 0x00000005ff007c0c */ /* 0x000fda000bf05300 */
[----:B------:R-:W-:Y:S05]  /*0800*/  @!P0 BRA `(.L_x_6) ;  /* 0x00000000001c8947 */ /* 0x000fea0003800000 */
[----:B01----:R-:W0:Y:S02]  /*0810*/  LDC.64 R6, c[0x0][0x5a0] ;  /* 0x00016800ff067b82 */ /* 0x003e240000000a00 */
[----:B0-----:R-:W2:Y:S02]  /*0820*/  LDG.E.64 R6, desc[UR36][R6.64] ;  /* 0x0000002406067981 */ /* 0x001ea4000c1e1b00 */
[----:B--2---:R-:W-:-:S04]  /*0830*/  ISETP.NE.U32.AND P0, PT, R6, RZ, PT ;  /* 0x000000ff0600720c */ /* 0x004fc80003f05070 */
[----:B------:R-:W-:-:S13]  /*0840*/  ISETP.NE.AND.EX P0, PT, R7, RZ, PT, P0 ;  /* 0x000000ff0700720c */ /* 0x000fda0003f05300 */
[----:B------:R-:W-:Y:S05]  /*0850*/  @!P0 BRA `(.L_x_6) ;  /* 0x0000000000088947 */ /* 0x000fea0003800000 */
[----:B------:R3:W5:Y:S01]  /*0860*/  LD.E R152, desc[UR36][R6.64] ;  /* 0x0000002406987980 */ /* 0x000762000c101900 */
[----:B------:R-:W-:Y:S05]  /*0870*/  BRA `(.L_x_7) ;  /* 0x0000000000247947 */ /* 0x000fea0003800000 */
.L_x_6:
[----:B------:R-:W-:Y:S02]  /*0880*/  ULDC.64 UR4, c[0x0][0x590] ;  /* 0x0001640000047ab9 */ /* 0x000fe40000000a00 */
[----:B------:R-:W-:-:S04]  /*0890*/  ISETP.NE.U32.AND P0, PT, RZ, UR4, PT ;  /* 0x00000004ff007c0c */ /* 0x000fc8000bf05070 */
[----:B------:R-:W-:-:S13]  /*08a0*/  ISETP.NE.AND.EX P0, PT, RZ, UR5, PT, P0 ;  /* 0x00000005ff007c0c */ /* 0x000fda000bf05300 */
[----:B------:R-:W-:Y:S05]  /*08b0*/  @!P0 BRA `(.L_x_8) ;  /* 0x00000000000c8947 */ /* 0x000fea0003800000 */
[----:B01----:R-:W0:Y:S02]  /*08c0*/  LDC.64 R6, c[0x0][0x590] ;  /* 0x00016400ff067b82 */ /* 0x003e240000000a00 */
[----:B0-----:R2:W5:Y:S01]  /*08d0*/  LDG.E R152, desc[UR36][R6.64] ;  /* 0x0000002406987981 */ /* 0x001562000c1e1900 */
[----:B------:R-:W-:Y:S05]  /*08e0*/  BRA `(.L_x_7) ;  /* 0x0000000000087947 */ /* 0x000fea0003800000 */
.L_x_8:
[----:B------:R-:W-:Y:S02]  /*08f0*/  ULDC UR4, c[0x0][0x584] ;  /* 0x0001610000047ab9 */ /* 0x000fe40000000800 */
[----:B------:R-:W-:-:S07]  /*0900*/  IMAD.U32 R152, RZ, RZ, UR4 ;  /* 0x00000004ff987e24 */ /* 0x000fce000f8e00ff */
.L_x_7:
[----:B------:R-:W4:Y:S01]  /*0910*/  LDC R2, c[0x0][0x65c] ;  /* 0x00019700ff027b82 */ /* 0x000f220000000800 */
[----:B------:R-:W4:Y:S01]  /*0920*/  S2R R14, SR_CTAID.Y ;  /* 0x00000000000e7919 */ /* 0x000f220000002600 */
[----:B------:R-:W-:Y:S01]  /*0930*/  ULDC UR6, c[0x0][0x28c] ;  /* 0x0000a30000067ab9 */ /* 0x000fe20000000800 */
[----:B------:R-:W-:Y:S01]  /*0940*/  ISETP.NE.AND P0, PT, R8, 0x2, PT ;  /* 0x000000020800780c */ /* 0x000fe20003f05270 */
[----:B------:R-:W-:Y:S01]  /*0950*/  UIADD3 UR6, UR6, 0x1f, URZ ;  /* 0x0000001f06067890 */ /* 0x000fe2000fffe03f */
[----:B0123--:R-:W0:Y:S01]  /*0960*/  S2R R6, SR_CTAID.X ;  /* 0x0000000000067919 */ /* 0x00fe220000002500 */
[----:B------:R-:W-:Y:S01]  /*0970*/  IMAD.MOV.U32 R7, RZ, RZ, RZ ;  /* 0x000000ffff077224 */ /* 0x000fe200078e00ff */
[----:B------:R-:W-:Y:S01]  /*0980*/  UMOV UR38, URZ ;  /* 0x0000003f00267c82 */ /* 0x000fe20008000000 */
[----:B------:R-:W-:Y:S01]  /*0990*/  USHF.R.S32.HI UR7, URZ, 0x1f, UR6 ;  /* 0x0000001f3f077899 */ /* 0x000fe20008011406 */
[----:B------:R-:W-:Y:S01]  /*09a0*/  UMOV UR39, URZ ;  /* 0x0000003f00277c82 */ /* 0x000fe20008000000 */
[----:B------:R-:W-:-:S02]  /*09b0*/  ULDC.64 UR8, c[0x0][0x650] ;  /* 0x0001940000087ab9 */ /* 0x000fc40000000a00 */
[----:B------:R-:W-:-:S04]  /*09c0*/  ULEA.HI UR7, UR7, UR6, URZ, 0x5 ;  /* 0x0000000607077291 */ /* 0x000fc8000f8f283f */
[----:B------:R-:W-:Y:S01]  /*09d0*/  USHF.R.S32.HI UR40, URZ, 0x5, UR7 ;  /* 0x000000053f287899 */ /* 0x000fe20008011407 */
[----:B----4-:R-:W-:-:S13]  /*09e0*/  ISETP.NE.AND P1, PT, R2, 0x1, PT ;  /* 0x000000010200780c */ /* 0x010fda0003f25270 */
[----:B------:R-:W0:Y:S01]  /*09f0*/  @P1 LDC R19, c[0x0][0x10] ;  /* 0x00000400ff131b82 */ /* 0x000e220000000800 */
[----:B------:R-:W-:Y:S02]  /*0a00*/  @P1 IMAD.MOV.U32 R8, RZ, RZ, R14 ;  /* 0x000000ffff081224 */ /* 0x000fe400078e000e */
[----:B------:R-:W-:Y:S02]  /*0a10*/  @P1 IMAD.MOV.U32 R9, RZ, RZ, RZ ;  /* 0x000000ffff091224 */ /* 0x000fe400078e00ff */
[----:B------:R-:W-:-:S03]  /*0a20*/  @P1 IMAD.MOV.U32 R17, RZ, RZ, RZ ;  /* 0x000000ffff111224 */ /* 0x000fc600078e00ff */
[----:B------:R-:W1:Y:S01]  /*0a30*/  @!P1 LDC R11, c[0x0][0xc] ;  /* 0x00000300ff0b9b82 */ /* 0x000e620000000800 */
[----:B------:R-:W-:Y:S01]  /*0a40*/  ULDC UR4, c[0x0][0xc] ;  /* 0x0000030000047ab9 */ /* 0x000fe20000000800 */
[----:B------:R-:W-:Y:S02]  /*0a50*/  ULDC UR5, c[0x0][0x10] ;  /* 0x0000040000057ab9 */ /* 0x000fe40000000800 */
[----:B------:R-:W-:-:S04]  /*0a60*/  UIMAD.WIDE.U32 UR4, UR4, UR5, URZ ;  /* 0x00000005040472a5 */ /* 0x000fc8000f8e003f */
[----:B------:R-:W2:Y:S01]  /*0a70*/  LDC R2, c[0x0][0x14] ;  /* 0x00000500ff027b82 */ /* 0x000ea20000000800 */
[----:B0-----:R-:W-:-:S04]  /*0a80*/  @P1 IMAD.WIDE.U32 R18, R6, R19, R8 ;  /* 0x0000001306121225 */ /* 0x001fc800078e0008 */
[----:B------:R-:W-:Y:S02]  /*0a90*/  @P1 IMAD.IADD R17, R19, 0x1, R17 ;  /* 0x0000000113111824 */ /* 0x000fe400078e0211 */
[----:B-1----:R-:W-:-:S04]  /*0aa0*/  @!P1 IMAD.WIDE.U32 R8, R11, R14, R6 ;  /* 0x0000000e0b089225 */ /* 0x002fc800078e0006 */
[----:B------:R-:W-:Y:S02]  /*0ab0*/  @!P1 IMAD.MOV.U32 R18, RZ, RZ, R8 ;  /* 0x000000ffff129224 */ /* 0x000fe400078e0008 */
[----:B------:R-:W-:Y:S02]  /*0ac0*/  @!P1 IMAD.MOV.U32 R17, RZ, RZ, R9 ;  /* 0x000000ffff119224 */ /* 0x000fe400078e0009 */
[----:B--2---:R-:W-:-:S04]  /*0ad0*/  IMAD.WIDE.U32 R12, R2, UR4, RZ ;  /* 0x00000004020c7c25 */ /* 0x004fc8000f8e00ff */
[----:B------:R-:W-:Y:S01]  /*0ae0*/  IMAD R23, R2, UR5, RZ ;  /* 0x0000000502177c24 */ /* 0x000fe2000f8e02ff */
[----:B------:R0:W-:Y:S03]  /*0af0*/  STL.64 [R1], R12 ;  /* 0x0000000c01007387 */ /* 0x0001e60000100a00 */
[----:B------:R-:W-:Y:S01]  /*0b00*/  IMAD.IADD R23, R13, 0x1, R23 ;  /* 0x000000010d177824 */ /* 0x000fe200078e0217 */
[----:B------:R-:W-:Y:S06]  /*0b10*/  @P0 BRA `(.L_x_9) ;  /* 0x0000000000200947 */ /* 0x000fec0003800000 */
[----:B------:R-:W-:Y:S01]  /*0b20*/  UISETP.GE.U32.AND UP0, UPT, UR40, 0x5, UPT ;  /* 0x000000052800788c */ /* 0x000fe2000bf06070 */
[----:B------:R-:W-:Y:S01]  /*0b30*/  IADD3 R18, P0, R18, R12, RZ ;  /* 0x0000000c12127210 */ /* 0x000fe20007f1e0ff */
[----:B------:R-:W-:Y:S01]  /*0b40*/  UIMAD.WIDE.U32 UR4, UR40, -0x33333333, URZ ;  /* 0xcccccccd280478a5 */ /* 0x000fe2000f8e003f */
[----:B------:R-:W-:-:S03]  /*0b50*/  UMOV UR39, URZ ;  /* 0x0000003f00277c82 */ /* 0x000fc60008000000 */
[----:B------:R-:W-:Y:S01]  /*0b60*/  USHF.R.U32.HI UR4, URZ, 0x2, UR5 ;  /* 0x000000023f047899 */ /* 0x000fe20008011605 */
[----:B------:R-:W-:-:S03]  /*0b70*/  IMAD.X R17, R23, 0x1, R17, P0 ;  /* 0x0000000117117824 */ /* 0x000fc600000e0611 */
[----:B------:R-:W-:Y:S02]  /*0b80*/  UIMAD UR38, UR4, -0x5, UR40 ;  /* 0xfffffffb042678a4 */ /* 0x000fe4000f8e0228 */
[----:B------:R-:W-:-:S12]  /*0b90*/  @UP0 ULOP3.LUT UR39, UR4, 0x1, URZ, 0xc0, !UPT ;  /* 0x0000000104270892 */ /* 0x000fd8000f8ec03f */
.L_x_9:
[----:B------:R-:W-:Y:S01]  /*0ba0*/  ISETP.GE.U32.AND P0, PT, R18, UR8, PT ;  /* 0x0000000812007c0c */ /* 0x000fe2000bf06070 */
[----:B------:R-:W-:Y:S01]  /*0bb0*/  IMAD.MOV.U32 R19, RZ, RZ, -0x1 ;  /* 0xffffffffff137424 */ /* 0x000fe200078e00ff */
[----:B------:R-:W-:Y:S01]  /*0bc0*/  PRMT R8, RZ, 0x7610, R8 ;  /* 0x00007610ff087816 */ /* 0x000fe20000000008 */
[----:B------:R-:W-:Y:S01]  /*0bd0*/  IMAD.MOV.U32 R22, RZ, RZ, -0x1 ;  /* 0xffffffffff167424 */ /* 0x000fe200078e00ff */
[----:B------:R-:W-:Y:S01]  /*0be0*/  ISETP.GE.U32.AND.EX P0, PT, R17, UR9, PT, P0 ;  /* 0x0000000911007c0c */ /* 0x000fe2000bf06100 */
[----:B------:R-:W-:-:S12]  /*0bf0*/  IMAD.MOV.U32 R2, RZ, RZ, -0x1 ;  /* 0xffffffffff027424 */ /* 0x000fd800078e00ff */
[----:B------:R-:W-:Y:S05]  /*0c00*/  @P0 BRA `(.L_x_10) ;  /* 0x00000004005c0947 */ /* 0x000fea0003800000 */
[----:B------:R-:W1:Y:S01]  /*0c10*/  LDC.64 R20, c[0x0][0x628] ;  /* 0x00018a00ff147b82 */ /* 0x000e620000000a00 */
[----:B------:R-:W-:Y:S02]  /*0c20*/  IMAD.MOV.U32 R8, RZ, RZ, R18 ;  /* 0x000000ffff087224 */ /* 0x000fe400078e0012 */
[----:B------:R-:W-:-:S05]  /*0c30*/  IMAD.MOV.U32 R9, RZ, RZ, R17 ;  /* 0x000000ffff097224 */ /* 0x000fca00078e0011 */
[----:B------:R-:W2:Y:S08]  /*0c40*/  LDC R2, c[0x0][0x630] ;  /* 0x00018c00ff027b82 */ /* 0x000eb00000000800 */
[----:B------:R-:W3:Y:S01]  /*0c50*/  LDC.64 R24, c[0x0][0x620] ;  /* 0x00018800ff187b82 */ /* 0x000ee20000000a00 */
[----:B-1----:R-:W-:-:S04]  /*0c60*/  ISETP.NE.U32.AND P0, PT, R20, RZ, PT ;  /* 0x000000ff1400720c */ /* 0x002fc80003f05070 */
[----:B------:R-:W-:-:S13]  /*0c70*/  ISETP.NE.AND.EX P0, PT, R21, RZ, PT, P0 ;  /* 0x000000ff1500720c */ /* 0x000fda0003f05300 */
[----:B--23--:R-:W-:Y:S05]  /*0c80*/  @!P0 BRA `(.L_x_11) ;  /* 0x0000000000288947 */ /* 0x00cfea0003800000 */
[----:B0-----:R-:W0:Y:S02]  /*0c90*/  LDC R13, c[0x0][0x634] ;  /* 0x00018d00ff0d7b82 */ /* 0x001e240000000800 */
[----:B0-----:R-:W-:-:S05]  /*0ca0*/  IADD3 R13, P0, R18, R13, RZ ;  /* 0x0000000d120d7210 */ /* 0x001fca0007f1e0ff */
[----:B------:R-:W-:-:S04]  /*0cb0*/  IMAD.X R15, RZ, RZ, R17, P0 ;  /* 0x000000ffff0f7224 */ /* 0x000fc800000e0611 */
[----:B------:R-:W-:-:S04]  /*0cc0*/  IMAD.WIDE.U32 R8, R15, R20, RZ ;  /* 0x000000140f087225 */ /* 0x000fc800078e00ff */
[----:B------:R-:W-:-:S04]  /*0cd0*/  IMAD.WIDE.U32 R10, P0, R13, R21, R8 ;  /* 0x000000150d0a7225 */ /* 0x000fc80007800008 */
[----:B------:R-:W-:-:S04]  /*0ce0*/  IMAD.WIDE.U32 R8, R13, R20, RZ ;  /* 0x000000140d087225 */ /* 0x000fc800078e00ff */
[----:B------:R-:W-:Y:S01]  /*0cf0*/  IMAD.X R13, RZ, RZ, RZ, P0 ;  /* 0x000000ffff0d7224 */ /* 0x000fe200000e06ff */
[----:B------:R-:W-:Y:S01]  /*0d00*/  IADD3 RZ, P0, R9, R10, RZ ;  /* 0x0000000a09ff7210 */ /* 0x000fe20007f1e0ff */
[----:B------:R-:W-:-:S04]  /*0d10*/  IMAD.MOV.U32 R12, RZ, RZ, R11 ;  /* 0x000000ffff0c7224 */ /* 0x000fc800078e000b */
[----:B------:R-:W-:-:S08]  /*0d20*/  IMAD.WIDE.U32.X R8, R15, R21, R12, P0 ;  /* 0x000000150f087225 */ /* 0x000fd000000e040c */
.L_x_11:
[-CC-:B------:R-:W-:Y:S01]  /*0d30*/  SHF.R.U64 R31, R8, R2.reuse, R9.reuse ;  /* 0x00000002081f7219 */ /* 0x180fe20000001209 */
[----:B0-----:R-:W0:Y:S01]  /*0d40*/  LDC R12, c[0x0][0x618] ;  /* 0x00018600ff0c7b82 */ /* 0x001e220000000800 */
[----:B------:R-:W-:Y:S01]  /*0d50*/  SHF.R.U32.HI R7, RZ, R2, R9 ;  /* 0x00000002ff077219 */ /* 0x000fe20000011609 */
[----:B------:R-:W-:Y:S01]  /*0d60*/  ULDC UR4, c[0x0][0x150] ;  /* 0x0000540000047ab9 */ /* 0x000fe20000000800 */
[----:B------:R-:W-:Y:S01]  /*0d70*/  IADD3 R11, P0, RZ, -R31, RZ ;  /* 0x8000001fff0b7210 */ /* 0x000fe20007f1e0ff */
[----:B------:R-:W-:Y:S01]  /*0d80*/  IMAD.MOV.U32 R19, RZ, RZ, R17 ;  /* 0x000000ffff137224 */ /* 0x000fe200078e0011 */
[----:B------:R-:W-:-:S03]  /*0d90*/  I2FP.F32.U32 R2, R6 ;  /* 0x0000000600027245 */ /* 0x000fc60000201000 */
[----:B------:R-:W1:Y:S01]  /*0da0*/  LDC.64 R26, c[0x0][0x640] ;  /* 0x00019000ff1a7b82 */ /* 0x000e620000000a00 */
[----:B------:R-:W-:Y:S02]  /*0db0*/  IMAD.X R13, RZ, RZ, ~R7, P0 ;  /* 0x000000ffff0d7224 */ /* 0x000fe400000e0e07 */
[----:B------:R-:W-:Y:S01]  /*0dc0*/  FMUL R2, R2, UR4 ;  /* 0x0000000402027c20 */ /* 0x000fe20008400000 */
[----:B------:R-:W-:Y:S01]  /*0dd0*/  IMAD.WIDE.U32 R8, R11, R24, R18 ;  /* 0x000000180b087225 */ /* 0x000fe200078e0012 */
[----:B------:R-:W-:-:S03]  /*0de0*/  ULDC UR4, c[0x0][0x154] ;  /* 0x0000550000047ab9 */ /* 0x000fc60000000800 */
[----:B------:R-:W-:Y:S01]  /*0df0*/  IMAD R10, R13, R24, RZ ;  /* 0x000000180d0a7224 */ /* 0x000fe200078e02ff */
[----:B------:R-:W2:Y:S01]  /*0e00*/  LDC R7, c[0x0][0x144] ;  /* 0x00005100ff077b82 */ /* 0x000ea20000000800 */
[----:B------:R-:W3:Y:S02]  /*0e10*/  F2I.U32.TRUNC.NTZ R2, R2 ;  /* 0x0000000200027305 */ /* 0x000ee4000020f000 */
[----:B------:R-:W-:-:S04]  /*0e20*/  IMAD R11, R11, R25, R10 ;  /* 0x000000190b0b7224 */ /* 0x000fc800078e020a */
[----:B------:R-:W-:Y:S01]  /*0e30*/  IMAD.IADD R9, R9, 0x1, R11 ;  /* 0x0000000109097824 */ /* 0x000fe200078e020b */
[----:B------:R-:W4:Y:S01]  /*0e40*/  LDC R22, c[0x0][0x608] ;  /* 0x00018200ff167b82 */ /* 0x000f220000000800 */
[----:B------:R-:W-:-:S03]  /*0e50*/  IMAD.MOV.U32 R11, RZ, RZ, -0x1 ;  /* 0xffffffffff0b7424 */ /* 0x000fc600078e00ff */
[--C-:B0-----:R-:W-:Y:S02]  /*0e60*/  SHF.R.U64 R20, R8, R12, R9.reuse ;  /* 0x0000000c08147219 */ /* 0x101fe40000001209 */
[----:B------:R-:W-:Y:S02]  /*0e70*/  I2FP.F32.U32 R8, R14 ;  /* 0x0000000e00087245 */ /* 0x000fe40000201000 */
[----:B------:R-:W0:Y:S01]  /*0e80*/  LDC R24, c[0x0][0x658] ;  /* 0x00019600ff187b82 */ /* 0x000e220000000800 */
[----:B-1----:R-:W-:Y:S01]  /*0e90*/  ISETP.NE.U32.AND P0, PT, R26, RZ, PT ;  /* 0x000000ff1a00720c */ /* 0x002fe20003f05070 */
[----:B---3--:R-:W-:Y:S02]  /*0ea0*/  IMAD.MOV R10, RZ, RZ, -R2 ;  /* 0x000000ffff0a7224 */ /* 0x008fe400078e0a02 */
[----:B------:R-:W-:Y:S01]  /*0eb0*/  FMUL R8, R8, UR4 ;  /* 0x0000000408087c20 */ /* 0x000fe20008400000 */
[----:B------:R-:W-:Y:S02]  /*0ec0*/  SHF.R.U32.HI R9, RZ, R12, R9 ;  /* 0x0000000cff097219 */ /* 0x000fe40000011609 */
[----:B------:R-:W-:Y:S01]  /*0ed0*/  ISETP.NE.AND.EX P0, PT, R27, RZ, PT, P0 ;  /* 0x000000ff1b00720c */ /* 0x000fe20003f05300 */
[----:B------:R1:W3:Y:S01]  /*0ee0*/  F2I.U32.TRUNC.NTZ R15, R8 ;  /* 0x00000008000f7305 */ /* 0x0002e2000020f000 */
[----:B------:R-:W1:Y:S01]  /*0ef0*/  LDC R19, c[0x0][0x148] ;  /* 0x00005200ff137b82 */ /* 0x000e620000000800 */
[----:B--2---:R-:W-:-:S07]  /*0f00*/  IMAD R2, R7, R10, R6 ;  /* 0x0000000a07027224 */ /* 0x004fce00078e0206 */
[----:B------:R-:W2:Y:S01]  /*0f10*/  LDC R25, c[0x0][0x600] ;  /* 0x00018000ff197b82 */ /* 0x000ea20000000800 */
[-CC-:B----4-:R-:W-:Y:S02]  /*0f20*/  SHF.R.U64 R32, R20, R22.reuse, R9.reuse ;  /* 0x0000001614207219 */ /* 0x190fe40000001209 */
[----:B------:R-:W-:Y:S01]  /*0f30*/  SHF.R.U32.HI R7, RZ, R22, R9 ;  /* 0x00000016ff077219 */ /* 0x000fe20000011609 */
[----:B------:R-:W-:-:S04]  /*0f40*/  IMAD.MOV.U32 R9, RZ, RZ, 0x1 ;  /* 0x00000001ff097424 */ /* 0x000fc800078e00ff */
[----:B------:R-:W4:Y:S01]  /*0f50*/  LDC R28, c[0x0][0x648] ;  /* 0x00019200ff1c7b82 */ /* 0x000f220000000800 */
[-C--:B0-----:R-:W-:Y:S02]  /*0f60*/  SHF.L.U32 R6, R11, R24.reuse, RZ ;  /* 0x000000180b067219 */ /* 0x081fe400000006ff */
[--C-:B------:R-:W-:Y:S02]  /*0f70*/  SHF.R.U64 R22, R32, R24, R7.reuse ;  /* 0x0000001820167219 */ /* 0x100fe40000001207 */
[----:B------:R-:W-:Y:S02]  /*0f80*/  LOP3.LUT R13, RZ, R6, RZ, 0x33, !PT ;  /* 0x00000006ff0d7212 */ /* 0x000fe400078e33ff */
[-C--:B------:R-:W-:Y:S01]  /*0f90*/  SHF.R.U32.HI R7, RZ, R24.reuse, R7 ;  /* 0x00000018ff077219 */ /* 0x080fe20000011607 */
[----:B------:R-:W0:Y:S01]  /*0fa0*/  LDC R29, c[0x0][0x638] ;  /* 0x00018e00ff1d7b82 */ /* 0x000e220000000800 */
[----:B------:R-:W-:Y:S01]  /*0fb0*/  SHF.L.U32 R12, R9, R24, RZ ;  /* 0x00000018090c7219 */ /* 0x000fe200000006ff */
[----:B------:R-:W-:-:S06]  /*0fc0*/  IMAD.MOV.U32 R6, RZ, RZ, R22 ;  /* 0x000000ffff067224 */ /* 0x000fcc00078e0016 */
[----:B------:R-:W0:Y:S01]  /*0fd0*/  LDC R30, c[0x0][0x610] ;  /* 0x00018400ff1e7b82 */ /* 0x000e220000000800 */
[----:B-1-3--:R-:W-:Y:S05]  /*0fe0*/  @!P0 BRA `(.L_x_12) ;  /* 0x0000000000288947 */ /* 0x00afea0003800000 */
[----:B------:R-:W1:Y:S02]  /*0ff0*/  LDC R11, c[0x0][0x64c] ;  /* 0x00019300ff0b7b82 */ /* 0x000e640000000800 */
[----:B-1----:R-:W-:-:S05]  /*1000*/  IADD3 R11, P0, R22, R11, RZ ;  /* 0x0000000b160b7210 */ /* 0x002fca0007f1e0ff */
        /* <DEDUP_REMOVED lines=8> */
.L_x_12:
[----:B----4-:R-:W-:Y:S01]  /*1090*/  SHF.R.U64 R6, R6, R28, R7 ;  /* 0x0000001c06067219 */ /* 0x010fe20000001207 */
[----:B--2---:R-:W-:Y:S01]  /*10a0*/  VIADD R7, R25, 0xffffffff ;  /* 0xffffffff19077836 */ /* 0x004fe20000000000 */
[----:B------:R-:W-:Y:S01]  /*10b0*/  LOP3.LUT R13, R32, R13, RZ, 0xc0, !PT ;  /* 0x0000000d200d7212 */ /* 0x000fe200078ec0ff */
[----:B------:R-:W-:Y:S02]  /*10c0*/  IMAD.MOV R15, RZ, RZ, -R15 ;  /* 0x000000ffff0f7224 */ /* 0x000fe400078e0a0f */
[----:B------:R-:W-:Y:S01]  /*10d0*/  IMAD.MOV R8, RZ, RZ, -R6 ;  /* 0x000000ffff087224 */ /* 0x000fe200078e0a06 */
[----:B------:R-:W-:Y:S01]  /*10e0*/  LOP3.LUT R7, R20, R7, RZ, 0xc0, !PT ;  /* 0x0000000714077212 */ /* 0x000fe200078ec0ff */
[----:B------:R-:W-:Y:S02]  /*10f0*/  IMAD R13, R12, R6, R13 ;  /* 0x000000060c0d7224 */ /* 0x000fe400078e020d */
[----:B------:R-:W-:Y:S02]  /*1100*/  @P1 IMAD R2, R19, R15, R14 ;  /* 0x0000000f13021224 */ /* 0x000fe400078e020e */
[----:B0-----:R-:W-:-:S02]  /*1110*/  IMAD R6, R8, R29, R22 ;  /* 0x0000001d08067224 */ /* 0x001fc400078e0216 */
[----:B------:R-:W-:Y:S02]  /*1120*/  IMAD R2, R13, R30, R2 ;  /* 0x0000001e0d027224 */ /* 0x000fe400078e0202 */
[----:B------:R-:W-:Y:S02]  /*1130*/  IMAD R19, R6, R25, R7 ;  /* 0x0000001906137224 */ /* 0x000fe400078e0207 */
[----:B------:R-:W-:-:S03]  /*1140*/  IMAD.MOV.U32 R8, RZ, RZ, 0x1 ;  /* 0x00000001ff087424 */ /* 0x000fc600078e00ff */
[----:B------:R-:W-:Y:S02]  /*1150*/  SEL R22, R19, R2, !P1 ;  /* 0x0000000213167207 */ /* 0x000fe40004800000 */
[----:B------:R-:W-:Y:S01]  /*1160*/  SEL R19, R2, R19, !P1 ;  /* 0x0000001302137207 */ /* 0x000fe20004800000 */
[----:B------:R-:W-:-:S07]  /*1170*/  IMAD.MOV.U32 R2, RZ, RZ, R31 ;  /* 0x000000ffff027224 */ /* 0x000fce00078e001f */
.L_x_10:
[----:B------:R-:W-:Y:S05]  /*1180*/  @!P2 BRA `(.L_x_13) ;  /* 0x000000780078a947 */ /* 0x000fea0003800000 */
[----:B------:R-:W-:-:S13]  /*1190*/  ISETP.GT.U32.AND P0, PT, R33, 0x1, PT ;  /* 0x000000012100780c */ /* 0x000fda0003f04070 */
[----:B------:R-:W-:Y:S05]  /*11a0*/  @P0 EXIT ;  /* 0x000000000000094d */ /* 0x000fea0003800000 */
.L_x_14:
[----:B------:R-:W-:-:S08]  /*11b0*/  NOP ;  /* 0x0000000000007918 */ /* 0x000fd00000000000 */
[----:B------:R-:W1:Y:S02]  /*11c0*/  USETMAXREG.TRY_ALLOC.CTAPOOL UP0, 0xe8 ;  /* 0x000000e8000079c8 */ /* 0x000e640008000600 */
[----:B-1----:R-:W-:-:S13]  /*11d0*/  PLOP3.LUT P0, PT, PT, PT, UP0, 0x80, 0x0 ;  /* 0x000000000000781c */ /* 0x002fda0003f0f008 */
[----:B------:R-:W-:Y:S05]  /*11e0*/  @!P0 BRA `(.L_x_14) ;  /* 0xfffffffc00f08947 */ /* 0x000fea000383ffff */
[----:B------:R-:W-:-:S13]  /*11f0*/  LOP3.LUT P0, RZ, R8, 0xff, RZ, 0xc0, !PT ;  /* 0x000000ff08ff7812 */ /* 0x000fda000780c0ff */
[----:B------:R-:W-:Y:S05]  /*1200*/  @!P0 EXIT ;  /* 0x000000000000894d */ /* 0x000fea0003800000 */
[----:B------:R-:W1:Y:S01]  /*1210*/  S2UR UR4, SR_CgaCtaId ;  /* 0x00000000000479c3 */ /* 0x000e620000008800 */
[----:B------:R-:W-:Y:S01]  /*1220*/  VIADD R6, R5, 0xffffffff ;  /* 0xffffffff05067836 */ /* 0x000fe20000000000 */
[----:B------:R-:W-:Y:S01]  /*1230*/  SHF.R.S32.HI R0, RZ, 0x1f, R3 ;  /* 0x0000001fff007819 */ /* 0x000fe20000011403 */
[----:B------:R-:W-:Y:S01]  /*1240*/  UMOV UR41, 0x400 ;  /* 0x0000040000297882 */ /* 0x000fe20000000000 */
[----:B------:R-:W-:Y:S01]  /*1250*/  UISETP.LT.AND UP0, UPT, UR40, 0x1, UPT ;  /* 0x000000012800788c */ /* 0x000fe2000bf01270 */
[----:B------:R-:W-:Y:S01]  /*1260*/  LOP3.LUT R170, R16, 0x1, RZ, 0xfc, !PT ;  /* 0x0000000110aa7812 */ /* 0x000fe200078efcff */
[----:B------:R-:W-:Y:S01]  /*1270*/  USHF.L.U32 UR44, UR40, 0x1, URZ ;  /* 0x00000001282c7899 */ /* 0x000fe2000800063f */
[----:B------:R-:W-:Y:S01]  /*1280*/  R2UR UR42, R6 ;  /* 0x00000000062a72ca */ /* 0x000fe200000e0000 */
[----:B------:R-:W-:Y:S01]  /*1290*/  USEL UR43, UR40, 0x1, UP0 ;  /* 0x00000001282b7887 */ /* 0x000fe20008000000 */
[CC--:B------:R-:W-:Y:S02]  /*12a0*/  LEA.HI R4, R0.reuse, R3.reuse, RZ, 0x2 ;  /* 0x0000000300047211 */ /* 0x0c0fe400078f10ff */
[----:B------:R-:W-:Y:S01]  /*12b0*/  LEA.HI R0, R0, R3, RZ, 0x5 ;  /* 0x0000000300007211 */ /* 0x000fe200078f28ff */
[----:B------:R-:W-:Y:S01]  /*12c0*/  UIADD3 UR43, -UR43, UR40, URZ ;  /* 0x000000282b2b7290 */ /* 0x000fe2000fffe13f */
[----:B------:R-:W-:-:S02]  /*12d0*/  SHF.R.S32.HI R154, RZ, 0x2, R4 ;  /* 0x00000002ff9a7819 */ /* 0x000fc40000011404 */
[----:B------:R-:W-:Y:S02]  /*12e0*/  SHF.R.S32.HI R5, RZ, 0x1f, R4 ;  /* 0x0000001fff057819 */ /* 0x000fe40000011404 */
[----:B------:R-:W-:Y:S02]  /*12f0*/  LOP3.LUT R156, R4, 0xfffffffc, RZ, 0xc0, !PT ;  /* 0xfffffffc049c7812 */ /* 0x000fe400078ec0ff */
[----:B------:R-:W-:Y:S01]  /*1300*/  LEA.HI R5, R5, R154, RZ, 0x3 ;  /* 0x0000009a05057211 */ /* 0x000fe200078f18ff */
[----:B------:R-:W-:Y:S01]  /*1310*/  USHF.L.U32 UR42, UR42, 0x3, URZ ;  /* 0x000000032a2a7899 */ /* 0x000fe2000800063f */
[----:B------:R-:W-:Y:S01]  /*1320*/  ISETP.NE.AND P0, PT, R6, RZ, PT ;  /* 0x000000ff0600720c */ /* 0x000fe20003f05270 */
[----:B------:R-:W-:Y:S01]  /*1330*/  IMAD.IADD R156, R3, 0x1, -R156 ;  /* 0x00000001039c7824 */ /* 0x000fe200078e0a9c */
[----:B------:R-:W-:Y:S01]  /*1340*/  LOP3.LUT R5, R5, 0xfffffff8, RZ, 0xc0, !PT ;  /* 0xfffffff805057812 */ /* 0x000fe200078ec0ff */
[----:B-1----:R-:W-:Y:S01]  /*1350*/  ULEA UR41, UR4, UR41, 0x18 ;  /* 0x0000002904297291 */ /* 0x002fe2000f8ec03f */
[----:B------:R-:W-:Y:S01]  /*1360*/  SEL R171, RZ, 0x1, P0 ;  /* 0x00000001ffab7807 */ /* 0x000fe20000000000 */
[----:B------:R-:W-:Y:S01]  /*1370*/  IMAD.U32 R158, RZ, RZ, UR42 ;  /* 0x0000002aff9e7e24 */ /* 0x000fe2000f8e00ff */
[----:B------:R-:W-:Y:S01]  /*1380*/  ULDC UR4, c[0x0][0x284] ;  /* 0x0000a10000047ab9 */ /* 0x000fe20000000800 */
[----:B------:R-:W-:Y:S01]  /*1390*/  IMAD.IADD R154, R154, 0x1, -R5 ;  /* 0x000000019a9a7824 */ /* 0x000fe200078e0a05 */
[----:B------:R-:W-:Y:S01]  /*13a0*/  UIADD3 UR45, UR41, 0x60, URZ ;  /* 0x00000060292d7890 */ /* 0x000fe2000fffe03f */
[----:B------:R-:W-:-:S02]  /*13b0*/  SHF.R.S32.HI R5, RZ, 0x5, R0 ;  /* 0x00000005ff057819 */ /* 0x000fc40000011400 */
[C---:B------:R-:W-:Y:S02]  /*13c0*/  LOP3.LUT R160, R158.reuse, 0x8, RZ, 0xc0, !PT ;  /* 0x000000089ea07812 */ /* 0x040fe400078ec0ff */
[--C-:B------:R-:W-:Y:S01]  /*13d0*/  SHF.R.S32.HI R155, RZ, 0x1f, R154.reuse ;  /* 0x0000001fff9b7819 */ /* 0x100fe2000001149a */
[C-C-:B------:R-:W-:Y:S01]  /*13e0*/  IMAD R161, R5.reuse, -0x10, -R154.reuse ;  /* 0xfffffff005a17824 */ /* 0x140fe200078e0a9a */
[----:B------:R-:W-:Y:S01]  /*13f0*/  LOP3.LUT R158, R158, 0x8, RZ, 0xc, !PT ;  /* 0x000000089e9e7812 */ /* 0x000fe200078e0cff */
[----:B------:R-:W-:Y:S01]  /*1400*/  IMAD.U32 R157, RZ, RZ, UR45 ;  /* 0x0000002dff9d7e24 */ /* 0x000fe2000f8e00ff */
[----:B------:R-:W-:Y:S01]  /*1410*/  LOP3.LUT R160, R160, 0x18, RZ, 0x3c, !PT ;  /* 0x00000018a0a07812 */ /* 0x000fe200078e3cff */
[----:B------:R-:W-:-:S04]  /*1420*/  IMAD.WIDE R154, R5, 0x10, R154 ;  /* 0x00000010059a7825 */ /* 0x000fc800078e029a */
[----:B------:R-:W-:Y:S02]  /*1430*/  VIADD R159, R157, UR42 ;  /* 0x0000002a9d9f7c36 */ /* 0x000fe40008000000 */
[----:B------:R-:W-:-:S07]  /*1440*/  VIADD R161, R161, UR4 ;  /* 0x00000004a1a17c36 */ /* 0x000fce0008000000 */
.L_x_290:
[----:B------:R-:W-:Y:S01]  /*1450*/  SHF.L.U32 R0, R171, 0x1f, RZ ;  /* 0x0000001fab007819 */ /* 0x000fe200000006ff */
[----:B------:R-:W-:Y:S02]  /*1460*/  ULDC UR4, c[0x0][0x28c] ;  /* 0x0000a30000047ab9 */ /* 0x000fe40000000800 */
[----:B------:R-:W-:Y:S01]  /*1470*/  ISETP.LT.AND P1, PT, RZ, UR4, PT ;  /* 0x00000004ff007c0c */ /* 0x000fe2000bf21270 */
[----:B------:R-:W1:Y:S02]  /*1480*/  SYNCS.PHASECHK.TRANS64.TRYWAIT P0, [R157+UR42], R0 ;  /* 0x000000009d0075a7 */ /* 0x000e64000800016a */
[----:B-1-34-:R-:W-:Y:S10]  /*1490*/  @!P0 BRA `(.L_x_15) ;  /* 0x0000008400d08947 */ /* 0x01aff40003800000 */
.L_x_313:
[----:B------:R-:W-:Y:S05]  /*14a0*/  @P1 BRA `(.L_x_16) ;  /* 0x0000000000401947 */ /* 0x000fea0003800000 */
[----:B-1----:R-:W-:Y:S01]  /*14b0*/  MOV R0, 0x0 ;  /* 0x0000000000007802 */ /* 0x002fe20000000f00 */
[----:B------:R-:W-:Y:S01]  /*14c0*/  ULDC.64 UR4, c[0x4][0x68] ;  /* 0x01001a0000047ab9 */ /* 0x000fe20000000a00 */
[----:B------:R-:W-:Y:S01]  /*14d0*/  ULDC.64 UR6, c[0x4][0x8] ;  /* 0x0100020000067ab9 */ /* 0x000fe20000000a00 */
[----:B------:R-:W-:Y:S01]  /*14e0*/  IMAD.U32 R4, RZ, RZ, UR4 ;  /* 0x00000004ff047e24 */ /* 0x000fe2000f8e00ff */
[----:B------:R1:W2:Y:S01]  /*14f0*/  LDC.64 R14, c[0x4][R0] ;  /* 0x01000000000e7b82 */ /* 0x0002a20000000a00 */
[----:B------:R-:W-:Y:S01]  /*1500*/  IMAD.U32 R5, RZ, RZ, UR5 ;  /* 0x00000005ff057e24 */ /* 0x000fe2000f8e00ff */
[----:B------:R-:W-:Y:S01]  /*1510*/  ULDC.64 UR4, c[0x4][0x70] ;  /* 0x01001c0000047ab9 */ /* 0x000fe20000000a00 */
[----:B------:R-:W-:Y:S02]  /*1520*/  IMAD.U32 R10, RZ, RZ, UR6 ;  /* 0x00000006ff0a7e24 */ /* 0x000fe4000f8e00ff */
[----:B------:R-:W-:Y:S02]  /*1530*/  IMAD.U32 R6, RZ, RZ, UR4 ;  /* 0x00000004ff067e24 */ /* 0x000fe4000f8e00ff */
[----:B------:R-:W-:-:S02]  /*1540*/  IMAD.U32 R7, RZ, RZ, UR5 ;  /* 0x00000005ff077e24 */ /* 0x000fc4000f8e00ff */
[----:B------:R-:W-:Y:S02]  /*1550*/  IMAD.U32 R11, RZ, RZ, UR7 ;  /* 0x00000007ff0b7e24 */ /* 0x000fe4000f8e00ff */
[----:B------:R-:W-:Y:S02]  /*1560*/  IMAD.MOV.U32 R8, RZ, RZ, 0x1e1 ;  /* 0x000001e1ff087424 */ /* 0x000fe400078e00ff */
[----:B0-----:R-:W-:Y:S02]  /*1570*/  IMAD.MOV.U32 R12, RZ, RZ, 0x1 ;  /* 0x00000001ff0c7424 */ /* 0x001fe400078e00ff */
[----:B-1----:R-:W-:-:S07]  /*1580*/  IMAD.MOV.U32 R13, RZ, RZ, RZ ;  /* 0x000000ffff0d7224 */ /* 0x002fce00078e00ff */
[----:B------:R-:W-:-:S07]  /*1590*/  LEPC R20, `(.L_x_16) ;  /* 0x000000001014794e */ /* 0x000fce0000000000 */
[----:B--2--5:R-:W-:Y:S05]  /*15a0*/  CALL.ABS.NOINC R14 ;  /* 0x000000000e007343 */ /* 0x024fea0003c00000 */
.L_x_16:
[----:B------:R-:W-:-:S13]  /*15b0*/  ISETP.NE.AND P0, PT, R170, 0x3, PT ;  /* 0x00000003aa00780c */ /* 0x000fda0003f05270 */
[----:B------:R-:W-:Y:S05]  /*15c0*/  @!P0 BRA `(.L_x_17) ;  /* 0x0000000000048947 */ /* 0x000fea0003800000 */
[----:B------:R-:W-:Y:S01]  /*15d0*/  BPT.TRAP 0x1 ;  /* 0x000000040000795c */ /* 0x000fe20000300000 */
.L_x_17:
[----:B------:R-:W-:Y:S02]  /*15e0*/  IMAD.U32 R3, RZ, RZ, UR38 ;  /* 0x00000026ff037e24 */ /* 0x000fe4000f8e00ff */
[----:B-1----:R-:W-:-:S03]  /*15f0*/  IMAD.U32 R0, RZ, RZ, UR39 ;  /* 0x00000027ff007e24 */ /* 0x002fc6000f8e00ff */
[----:B------:R-:W-:Y:S02]  /*1600*/  LEA R3, R3, UR41, 0x3 ;  /* 0x0000002903037c11 */ /* 0x000fe4000f8e18ff */
[----:B------:R-:W-:-:S04]  /*1610*/  SHF.L.U32 R0, R0, 0x1f, RZ ;  /* 0x0000001f00007819 */ /* 0x000fc800000006ff */
[----:B------:R1:W2:Y:S01]  /*1620*/  SYNCS.PHASECHK.TRANS64.TRYWAIT P1, [R3+URZ], R0 ;  /* 0x00000000030075a7 */ /* 0x0002a2000802017f */
[----:B------:R-:W-:Y:S05]  /*1630*/  @!P0 BRA `(.L_x_18) ;  /* 0x0000000000048947 */ /* 0x000fea0003800000 */
[----:B------:R-:W-:Y:S01]  /*1640*/  BPT.TRAP 0x1 ;  /* 0x000000040000795c */ /* 0x000fe20000300000 */
.L_x_18:
[----:B------:R-:W-:-:S05]  /*1650*/  IMAD.U32 R4, RZ, RZ, UR43 ;  /* 0x0000002bff047e24 */ /* 0x000fca000f8e00ff */
[----:B------:R-:W-:Y:S01]  /*1660*/  ISETP.GE.AND P2, PT, R4, 0x1, PT ;  /* 0x000000010400780c */ /* 0x000fe20003f46270 */
[----:B--2---:R-:W-:-:S12]  /*1670*/  @P1 BRA `(.L_x_19) ;  /* 0x0000000000081947 */ /* 0x004fd80003800000 */
[----:B------:R-:W2:Y:S02]  /*1680*/  SYNCS.PHASECHK.TRANS64.TRYWAIT P1, [R3+URZ], R0 ;  /* 0x00000000030075a7 */ /* 0x000ea4000802017f */
[----:B--2---:R-:W-:Y:S05]  /*1690*/  @!P1 BRA `(.L_x_20) ;  /* 0x0000008400649947 */ /* 0x004fea0003800000 */
.L_x_19:
[----:B------:R-:W-:Y:S05]  /*16a0*/  WARPSYNC.ALL ;  /* 0x0000000000007948 */ /* 0x000fea0003800000 */
[----:B------:R-:W-:Y:S01]  /*16b0*/  UIADD3 UR4, UR41, 0x180, URZ ;  /* 0x0000018029047890 */ /* 0x000fe2000fffe03f */
[----:B------:R-:W-:Y:S01]  /*16c0*/  WARPGROUP.ARRIVE ;  /* 0x00000000000079c5 */ /* 0x000fe20000000000 */
[----:B------:R-:W-:Y:S02]  /*16d0*/  UIADD3 UR5, UR41, 0xa180, URZ ;  /* 0x0000a18029057890 */ /* 0x000fe4000fffe03f */
[----:B------:R-:W-:Y:S02]  /*16e0*/  USHF.R.U32.HI UR4, URZ, 0x4, UR4 ;  /* 0x000000043f047899 */ /* 0x000fe40008011604 */
[----:B------:R-:W-:-:S02]  /*16f0*/  USHF.R.U32.HI UR5, URZ, 0x4, UR5 ;  /* 0x000000043f057899 */ /* 0x000fc40008011605 */
[----:B------:R-:W-:Y:S02]  /*1700*/  ULOP3.LUT UR4, UR4, 0x3fff, URZ, 0xc0, !UPT ;  /* 0x00003fff04047892 */ /* 0x000fe4000f8ec03f */
[----:B------:R-:W-:Y:S02]  /*1710*/  ULOP3.LUT UR5, UR5, 0x3fff, URZ, 0xc0, !UPT ;  /* 0x00003fff05057892 */ /* 0x000fe4000f8ec03f */
[----:B------:R-:W-:Y:S02]  /*1720*/  ULOP3.LUT UR8, UR4, 0x10000, URZ, 0xfc, !UPT ;  /* 0x0001000004087892 */ /* 0x000fe4000f8efc3f */
[----:B------:R-:W-:Y:S02]  /*1730*/  ULOP3.LUT UR9, UR5, 0x10000, URZ, 0xfc, !UPT ;  /* 0x0001000005097892 */ /* 0x000fe4000f8efc3f */
[----:B------:R-:W-:Y:S02]  /*1740*/  ULEA UR10, UR38, UR8, 0x9 ;  /* 0x00000008260a7291 */ /* 0x000fe4000f8e483f */
[----:B------:R-:W-:Y:S01]  /*1750*/  ULEA UR11, UR38, UR9, 0xb ;  /* 0x00000009260b7291 */ /* 0x000fe2000f8e583f */
[----:B------:R-:W-:Y:S01]  /*1760*/  UMOV UR5, 0x40000040 ;  /* 0x4000004000057882 */ /* 0x000fe20000000000 */
[----:B------:R-:W-:-:S03]  /*1770*/  UMOV UR7, 0x40000040 ;  /* 0x4000004000077882 */ /* 0x000fc60000000000 */
[----:B------:R-:W-:Y:S02]  /*1780*/  UMOV UR4, UR10 ;  /* 0x0000000a00047c82 */ /* 0x000fe40008000000 */
[----:B------:R-:W-:Y:S02]  /*1790*/  UMOV UR6, UR11 ;  /* 0x0000000b00067c82 */ /* 0x000fe40008000000 */
[----:B------:R-:W-:Y:S01]  /*17a0*/  HGMMA.64x256x8.F32.TF32 R24, gdesc[UR4], RZ, !UPT, gsb0 ;  /* 0x07e00000041879f0 */ /* 0x000fe2000c0028ff */
[----:B------:R-:W-:Y:S02]  /*17b0*/  UIADD3 UR4, UR10, 0x2, URZ ;  /* 0x000000020a047890 */ /* 0x000fe4000fffe03f */
[----:B------:R-:W-:Y:S01]  /*17c0*/  UIADD3 UR6, UR11, 0x2, URZ ;  /* 0x000000020b067890 */ /* 0x000fe2000fffe03f */
[----:B------:R-:W-:Y:S01]  /*17d0*/  UMOV UR5, 0x40000040 ;  /* 0x4000004000057882 */ /* 0x000fe20000000000 */
[----:B------:R-:W-:Y:S01]  /*17e0*/  UMOV UR7, 0x40000040 ;  /* 0x4000004000077882 */ /* 0x000fe20000000000 */
[----:B------:R-:W-:-:S02]  /*17f0*/  WARPGROUP.DEPBAR.LE gsb0, 0x0 ;  /* 0x00008000000079c5 */ /* 0x000fc40000010000 */
[----:B------:R-:W-:-:S15]  /*1800*/  WARPGROUP.ARRIVE ;  /* 0x00000000000079c5 */ /* 0x000fde0000000000 */
[----:B------:R-:W-:-:S05]  /*1810*/  NOP ;  /* 0x0000000000007918 */ /* 0x000fca0000000000 */
[----:B------:R-:W-:Y:S01]  /*1820*/  HGMMA.64x256x8.F32.TF32 R24, gdesc[UR4], R24, gsb0 ;  /* 0x07e00000041879f0 */ /* 0x000fe20008002818 */
[----:B------:R-:W-:Y:S02]  /*1830*/  UIADD3 UR4, UR10, 0x4, URZ ;  /* 0x000000040a047890 */ /* 0x000fe4000fffe03f */
[----:B------:R-:W-:Y:S01]  /*1840*/  UIADD3 UR6, UR11, 0x4, URZ ;  /* 0x000000040b067890 */ /* 0x000fe2000fffe03f */
[----:B------:R-:W-:Y:S01]  /*1850*/  UMOV UR5, 0x40000040 ;  /* 0x4000004000057882 */ /* 0x000fe20000000000 */
[----:B------:R-:W-:Y:S01]  /*1860*/  UMOV UR7, 0x40000040 ;  /* 0x4000004000077882 */ /* 0x000fe20000000000 */
[----:B------:R-:W-:Y:S02]  /*1870*/  WARPGROUP.DEPBAR.LE gsb0, 0x0 ;  /* 0x00008000000079c5 */ /* 0x000fe40000010000 */
        /* <DEDUP_REMOVED lines=10> */
[----:B------:R-:W-:Y:S03]  /*1920*/  HGMMA.64x256x8.F32.TF32 R24, gdesc[UR4], R24, gsb0 ;  /* 0x07e00000041879f0 */ /* 0x000fe60008002818 */
[----:B------:R-:W-:Y:S02]  /*1930*/  WARPGROUP.DEPBAR.LE gsb0, 0x0 ;  /* 0x00008000000079c5 */ /* 0x000fe40000010000 */
[----:B------:R-:W-:Y:S05]  /*1940*/  @!P2 BRA `(.L_x_21) ;  /* 0x00000004001ca947 */ /* 0x000fea0003800000 */
[----:B------:R-:W-:Y:S01]  /*1950*/  UIADD3 UR4, UR38, 0x1, URZ ;  /* 0x0000000126047890 */ /* 0x000fe2000fffe03f */
[----:B-12---:R-:W-:Y:S01]  /*1960*/  IMAD.U32 R0, RZ, RZ, UR43 ;  /* 0x0000002bff007e24 */ /* 0x006fe2000f8e00ff */
[----:B------:R-:W-:Y:S02]  /*1970*/  UMOV UR11, UR38 ;  /* 0x00000026000b7c82 */ /* 0x000fe40008000000 */
[----:B------:R-:W-:-:S04]  /*1980*/  UISETP.NE.AND UP0, UPT, UR4, 0x5, UPT ;  /* 0x000000050400788c */ /* 0x000fc8000bf05270 */
[----:B------:R-:W-:Y:S02]  /*1990*/  USEL UR5, URZ, 0x1, UP0 ;  /* 0x000000013f057887 */ /* 0x000fe40008000000 */
[----:B------:R-:W-:Y:S02]  /*19a0*/  USEL UR10, UR4, URZ, UP0 ;  /* 0x0000003f040a7287 */ /* 0x000fe40008000000 */
[----:B------:R-:W-:-:S06]  /*19b0*/  ULOP3.LUT UR5, UR39, UR5, URZ, 0x3c, !UPT ;  /* 0x0000000527057292 */ /* 0x000fcc000f8e3c3f */
[----:B------:R-:W-:-:S07]  /*19c0*/  IMAD.U32 R5, RZ, RZ, UR5 ;  /* 0x00000005ff057e24 */ /* 0x000fce000f8e00ff */
.L_x_28:
[----:B-12---:R-:W-:Y:S05]  /*19d0*/  @!P0 BRA `(.L_x_22) ;  /* 0x0000000000048947 */ /* 0x006fea0003800000 */
[----:B------:R-:W-:Y:S01]  /*19e0*/  BPT.TRAP 0x1 ;  /* 0x000000040000795c */ /* 0x000fe20000300000 */
.L_x_22:
[----:B------:R-:W-:Y:S01]  /*19f0*/  ULEA UR4, UR10, UR41, 0x3 ;  /* 0x000000290a047291 */ /* 0x000fe2000f8e183f */
[----:B------:R-:W-:-:S08]  /*1a00*/  SHF.L.U32 R3, R5, 0x1f, RZ ;  /* 0x0000001f05037819 */ /* 0x000fd000000006ff */
[----:B------:R1:W2:Y:S01]  /*1a10*/  SYNCS.PHASECHK.TRANS64.TRYWAIT P1, [UR4], R3 ;  /* 0x00000003ff0075a7 */ /* 0x0002a20008020144 */
[----:B------:R-:W-:Y:S05]  /*1a20*/  @!P0 BRA `(.L_x_23) ;  /* 0x0000000000048947 */ /* 0x000fea0003800000 */
[----:B------:R-:W-:Y:S01]  /*1a30*/  BPT.TRAP 0x1 ;  /* 0x000000040000795c */ /* 0x000fe20000300000 */
.L_x_23:
[----:B--2---:R-:W-:Y:S05]  /*1a40*/  @P1 BRA `(.L_x_24) ;  /* 0x0000000000081947 */ /* 0x004fea0003800000 */
[----:B------:R-:W2:Y:S02]  /*1a50*/  SYNCS.PHASECHK.TRANS64.TRYWAIT P1, [UR4], R3 ;  /* 0x00000003ff0075a7 */ /* 0x000ea40008020144 */
[----:B--2---:R-:W-:Y:S05]  /*1a60*/  @!P1 BRA `(.L_x_25) ;  /* 0x0000008000849947 */ /* 0x004fea0003800000 */
.L_x_24:
[----:B------:R-:W-:Y:S01]  /*1a70*/  ULEA UR12, UR10, UR8, 0x9 ;  /* 0x000000080a0c7291 */ /* 0x000fe2000f8e483f */
[----:B------:R-:W-:Y:S01]  /*1a80*/  WARPGROUP.ARRIVE ;  /* 0x00000000000079c5 */ /* 0x000fe20000000000 */
[----:B------:R-:W-:Y:S01]  /*1a90*/  ULEA UR13, UR10, UR9, 0xb ;  /* 0x000000090a0d7291 */ /* 0x000fe2000f8e583f */
[----:B------:R-:W-:Y:S01]  /*1aa0*/  UMOV UR5, 0x40000040 ;  /* 0x4000004000057882 */ /* 0x000fe20000000000 */
[----:B------:R-:W-:-:S03]  /*1ab0*/  UMOV UR7, 0x40000040 ;  /* 0x4000004000077882 */ /* 0x000fc60000000000 */
[----:B------:R-:W-:Y:S02]  /*1ac0*/  UMOV UR4, UR12 ;  /* 0x0000000c00047c82 */ /* 0x000fe40008000000 */
[----:B------:R-:W-:Y:S02]  /*1ad0*/  UMOV UR6, UR13 ;  /* 0x0000000d00067c82 */ /* 0x000fe40008000000 */
[----:B------:R-:W-:Y:S01]  /*1ae0*/  HGMMA.64x256x8.F32.TF32 R24, gdesc[UR4], R24, gsb0 ;  /* 0x07e00000041879f0 */ /* 0x000fe20008002818 */
        /* <DEDUP_REMOVED lines=26> */
[----:B------:R-:W-:Y:S01]  /*1c90*/  BPT.TRAP 0x1 ;  /* 0x000000040000795c */ /* 0x000fe20000300000 */
.L_x_26:
[----:B------:R-:W-:Y:S01]  /*1ca0*/  ULEA UR4, UR11, UR41, 0x3 ;  /* 0x000000290b047291 */ /* 0x000fe2000f8e183f */
[----:B------:R-:W-:-:S03]  /*1cb0*/  ISETP.GT.U32.AND P1, PT, R16, 0x1, PT ;  /* 0x000000011000780c */ /* 0x000fc60003f24070 */
[----:B------:R-:W-:-:S04]  /*1cc0*/  UIADD3 UR4, UR4, 0x28, URZ ;  /* 0x0000002804047890 */ /* 0x000fc8000fffe03f */
[----:B------:R-:W-:-:S09]  /*1cd0*/  UPRMT UR4, URZ, 0x654, UR4 ;  /* 0x000006543f047896 */ /* 0x000fd20008000004 */
[----:B------:R-:W-:Y:S01]  /*1ce0*/  SYNCS.ARRIVE.TRANS64.RED.A1T0 RZ, [UR4], RZ ;  /* 0x000000ffffff79a7 */ /* 0x000fe20008100404 */
[----:B------:R-:W-:Y:S05]  /*1cf0*/  @P1 BRA `(.L_x_27) ;  /* 0x0000000000041947 */ /* 0x000fea0003800000 */
[----:B------:R-:W-:Y:S01]  /*1d00*/  BPT.TRAP 0x1 ;  /* 0x000000040000795c */ /* 0x000fe20000300000 */
.L_x_27:
[----:B------:R-:W-:Y:S01]  /*1d10*/  UIADD3 UR10, UR10, 0x1, URZ ;  /* 0x000000010a0a7890 */ /* 0x000fe2000fffe03f */
[C---:B------:R-:W-:Y:S01]  /*1d20*/  ISETP.GT.AND P1, PT, R0.reuse, 0x1, PT ;  /* 0x000000010000780c */ /* 0x040fe20003f24270 */
[----:B------:R-:W-:Y:S01]  /*1d30*/  UIADD3 UR11, UR11, 0x1, URZ ;  /* 0x000000010b0b7890 */ /* 0x000fe2000fffe03f */
[----:B------:R-:W-:Y:S01]  /*1d40*/  VIADD R0, R0, 0xffffffff ;  /* 0xffffffff00007836 */ /* 0x000fe20000000000 */
[----:B------:R-:W-:Y:S02]  /*1d50*/  UISETP.NE.AND UP0, UPT, UR10, 0x5, UPT ;  /* 0x000000050a00788c */ /* 0x000fe4000bf05270 */
[----:B------:R-:W-:Y:S02]  /*1d60*/  UISETP.NE.AND UP1, UPT, UR11, 0x5, UPT ;  /* 0x000000050b00788c */ /* 0x000fe4000bf25270 */
[----:B------:R-:W-:Y:S02]  /*1d70*/  USEL UR4, URZ, 0x1, UP0 ;  /* 0x000000013f047887 */ /* 0x000fe40008000000 */
[----:B------:R-:W-:-:S02]  /*1d80*/  USEL UR10, UR10, URZ, UP0 ;  /* 0x0000003f0a0a7287 */ /* 0x000fc40008000000 */
[----:B------:R-:W-:Y:S02]  /*1d90*/  USEL UR11, UR11, URZ, UP1 ;  /* 0x0000003f0b0b7287 */ /* 0x000fe40008800000 */
[----:B------:R-:W-:Y:S01]  /*1da0*/  LOP3.LUT R5, R5, UR4, RZ, 0x3c, !PT ;  /* 0x0000000405057c12 */ /* 0x000fe2000f8e3cff */
[----:B------:R-:W-:Y:S09]  /*1db0*/  @P1 BRA `(.L_x_28) ;  /* 0xfffffffc00041947 */ /* 0x000ff2000383ffff */
.L_x_21:
[----:B-12---:R-:W1:Y:S01]  /*1dc0*/  LDC R0, c[0x0][0x28c] ;  /* 0x0000a300ff007b82 */ /* 0x006e620000000800 */
[----:B------:R2:W-:Y:S01]  /*1dd0*/  SYNCS.ARRIVE.TRANS64.A1T0 RZ, [R158+UR45], RZ ;  /* 0x000000ff9eff79a7 */ /* 0x0005e2000810002d */
[----:B-1----:R-:W-:-:S13]  /*1de0*/  ISETP.GE.AND P1, PT, R0, 0x1, PT ;  /* 0x000000010000780c */ /* 0x002fda0003f26270 */
[----:B--2---:R-:W-:Y:S05]  /*1df0*/  @!P1 BRA `(.L_x_29) ;  /* 0x0000000000349947 */ /* 0x004fea0003800000 */
[----:B------:R-:W-:Y:S05]  /*1e00*/  @!P0 BRA `(.L_x_30) ;  /* 0x0000000000048947 */ /* 0x000fea0003800000 */
[----:B------:R-:W-:Y:S01]  /*1e10*/  BPT.TRAP 0x1 ;  /* 0x000000040000795c */ /* 0x000fe20000300000 */
.L_x_30:
[----:B------:R-:W-:Y:S01]  /*1e20*/  UIADD3 UR6, UR43, UR38, URZ ;  /* 0x000000262b067290 */ /* 0x000fe2000fffe03f */
[----:B------:R-:W-:-:S03]  /*1e30*/  ISETP.GT.U32.AND P0, PT, R16, 0x1, PT ;  /* 0x000000011000780c */ /* 0x000fc60003f04070 */
[----:B------:R-:W-:-:S04]  /*1e40*/  UIMAD.WIDE.U32 UR4, UR6, -0x33333333, URZ ;  /* 0xcccccccd060478a5 */ /* 0x000fc8000f8e003f */
[----:B------:R-:W-:-:S04]  /*1e50*/  USHF.R.U32.HI UR4, URZ, 0x2, UR5 ;  /* 0x000000023f047899 */ /* 0x000fc80008011605 */
[----:B------:R-:W-:-:S04]  /*1e60*/  UIMAD UR6, UR4, -0x5, UR6 ;  /* 0xfffffffb040678a4 */ /* 0x000fc8000f8e0206 */
[----:B------:R-:W-:-:S04]  /*1e70*/  ULEA UR6, UR6, UR41, 0x3 ;  /* 0x0000002906067291 */ /* 0x000fc8000f8e183f */
[----:B------:R-:W-:-:S04]  /*1e80*/  UIADD3 UR6, UR6, 0x28, URZ ;  /* 0x0000002806067890 */ /* 0x000fc8000fffe03f */
[----:B------:R-:W-:-:S09]  /*1e90*/  UPRMT UR6, URZ, 0x654, UR6 ;  /* 0x000006543f067896 */ /* 0x000fd20008000006 */
[----:B------:R-:W-:Y:S01]  /*1ea0*/  SYNCS.ARRIVE.TRANS64.RED.A1T0 RZ, [UR6], RZ ;  /* 0x000000ffffff79a7 */ /* 0x000fe20008100406 */
[----:B------:R-:W-:Y:S05]  /*1eb0*/  @P0 BRA `(.L_x_29) ;  /* 0x0000000000040947 */ /* 0x000fea0003800000 */
[----:B------:R-:W-:Y:S01]  /*1ec0*/  BPT.TRAP 0x1 ;  /* 0x000000040000795c */ /* 0x000fe20000300000 */
.L_x_29:
[----:B------:R-:W-:Y:S01]  /*1ed0*/  SHF.L.U32 R0, R171, 0x1f, RZ ;  /* 0x0000001fab007819 */ /* 0x000fe200000006ff */
[----:B------:R-:W-:Y:S01]  /*1ee0*/  UIADD3 UR38, UR44, UR38, URZ ;  /* 0x000000262c267290 */ /* 0x000fe2000fffe03f */
[----:B------:R-:W1:Y:S01]  /*1ef0*/  LDC R7, c[0x0][0x288] ;  /* 0x0000a200ff077b82 */ /* 0x000e620000000800 */
[----:B------:R-:W-:Y:S01]  /*1f00*/  UISETP.GE.U32.AND UP1, UPT, UR44, 0x5, UPT ;  /* 0x000000052c00788c */ /* 0x000fe2000bf26070 */
[----:B------:R-:W-:Y:S01]  /*1f10*/  IMAD.SHL.U32 R8, R156, 0x2, RZ ;  /* 0x000000029c087824 */ /* 0x000fe200078e00ff */
[----:B------:R-:W-:Y:S02]  /*1f20*/  UISETP.GT.U32.AND UP0, UPT, UR38, 0x4, UPT ;  /* 0x000000042600788c */ /* 0x000fe4000bf04070 */
[----:B------:R-:W-:Y:S02]  /*1f30*/  UIMAD.WIDE.U32 UR4, UR38, -0x33333333, URZ ;  /* 0xcccccccd260478a5 */ /* 0x000fe4000f8e003f */
[----:B------:R-:W-:Y:S01]  /*1f40*/  UISETP.LT.U32.AND UP0, UPT, UR44, 0x5, UP0 ;  /* 0x000000052c00788c */ /* 0x000fe20008701070 */
[----:B------:R-:W2:Y:S01]  /*1f50*/  SYNCS.PHASECHK.TRANS64.TRYWAIT P0, [R157+UR42+0x10], R0 ;  /* 0x000010009d0075a7 */ /* 0x000ea2000800016a */
[----:B------:R-:W-:Y:S01]  /*1f60*/  USHF.R.U32.HI UR4, URZ, 0x2, UR5 ;  /* 0x000000023f047899 */ /* 0x000fe20008011605 */
[----:B------:R-:W-:Y:S01]  /*1f70*/  SHF.R.S32.HI R9, RZ, 0x1f, R8 ;  /* 0x0000001fff097819 */ /* 0x000fe20000011408 */
[----:B------:R-:W-:-:S02]  /*1f80*/  USEL UR6, URZ, 0x1, !UP0 ;  /* 0x000000013f067887 */ /* 0x000fc4000c000000 */
[----:B------:R-:W-:Y:S02]  /*1f90*/  UIMAD UR38, UR4, -0x5, UR38 ;  /* 0xfffffffb042678a4 */ /* 0x000fe4000f8e0226 */
[----:B------:R-:W-:-:S04]  /*1fa0*/  ULOP3.LUT UR39, UR39, UR6, URZ, 0x3c, !UPT ;  /* 0x0000000627277292 */ /* 0x000fc8000f8e3c3f */
[----:B------:R-:W-:Y:S01]  /*1fb0*/  @UP1 ULOP3.LUT UR39, UR39, 0x1, UR4, 0x78, !UPT ;  /* 0x0000000127271892 */ /* 0x000fe2000f8e7804 */
[----:B-12---:R-:W-:Y:S11]  /*1fc0*/  @!P0 BRA `(.L_x_31) ;  /* 0x0000007c00448947 */ /* 0x006ff60003800000 */
.L_x_314:
[----:B------:R-:W-:Y:S01]  /*1fd0*/  IMAD.SHL.U32 R6, R19, 0x40, RZ ;  /* 0x0000004013067824 */ /* 0x000fe200078e00ff */
[----:B------:R-:W-:Y:S01]  /*1fe0*/  ULDC UR6, c[0x0][0x284] ;  /* 0x0000a10000067ab9 */ /* 0x000fe20000000800 */
[----:B------:R-:W-:Y:S01]  /*1ff0*/  IMAD.SHL.U32 R14, R22, 0x100, RZ ;  /* 0x00000100160e7824 */ /* 0x000fe200078e00ff */
[----:B------:R-:W-:Y:S01]  /*2000*/  SHF.R.S32.HI R165, RZ, 0x1f, R2 ;  /* 0x0000001fffa57819 */ /* 0x000fe20000011402 */
[----:B------:R-:W-:Y:S01]  /*2010*/  ULDC.64 UR4, c[0x0][0x5d0] ;  /* 0x0001740000047ab9 */ /* 0x000fe20000000a00 */
[----:B------:R-:W-:Y:S01]  /*2020*/  ISETP.GE.AND P0, PT, R6, UR6, PT ;  /* 0x0000000606007c0c */ /* 0x000fe2000bf06270 */
[----:B------:R-:W-:Y:S01]  /*2030*/  IMAD.WIDE.U32 R4, R2, UR4, R8 ;  /* 0x0000000402047c25 */ /* 0x000fe2000f8e0008 */
[----:B------:R-:W-:Y:S02]  /*2040*/  SHF.R.S32.HI R15, RZ, 0x1f, R14 ;  /* 0x0000001fff0f7819 */ /* 0x000fe4000001140e */
[C---:B------:R-:W-:Y:S01]  /*2050*/  ISETP.GE.OR P0, PT, R14.reuse, R7, P0 ;  /* 0x000000070e00720c */ /* 0x040fe20000706670 */
[----:B------:R-:W-:Y:S01]  /*2060*/  IMAD R3, R165, UR4, RZ ;  /* 0x00000004a5037c24 */ /* 0x000fe2000f8e02ff */
[----:B------:R-:W-:-:S03]  /*2070*/  IADD3 R4, P1, R14, R4, RZ ;  /* 0x000000040e047210 */ /* 0x000fc60007f3e0ff */
[----:B------:R-:W-:-:S05]  /*2080*/  IMAD R3, R2, UR5, R3 ;  /* 0x0000000502037c24 */ /* 0x000fca000f8e0203 */
[----:B------:R-:W-:-:S03]  /*2090*/  IADD3.X R5, R15, R5, R3, P1, !PT ;  /* 0x000000050f057210 */ /* 0x000fc60000ffe403 */
[----:B------:R-:W-:Y:S05]  /*20a0*/  @P0 BRA `(.L_x_32) ;  /* 0x0000006400000947 */ /* 0x000fea0003800000 */
[----:B------:R-:W2:Y:S01]  /*20b0*/  LDC.64 R10, c[0x0][0x5c8] ;  /* 0x00017200ff0a7b82 */ /* 0x000ea20000000a00 */
[----:B-----5:R-:W-:Y:S01]  /*20c0*/  FSETP.NEU.AND P1, PT, R152, RZ, PT ;  /* 0x000000ff9800720b */ /* 0x020fe20003f2d000 */
[----:B------:R-:W-:Y:S01]  /*20d0*/  IMAD R3, R156, -0x2, R7 ;  /* 0xfffffffe9c037824 */ /* 0x000fe200078e0207 */
[----:B------:R-:W-:Y:S01]  /*20e0*/  BSSY B0, `(.L_x_32) ;  /* 0x000063c000007945 */ /* 0x000fe20003800000 */
[----:B------:R-:W-:-:S04]  /*20f0*/  IMAD.WIDE R162, R19, 0x40, R154 ;  /* 0x0000004013a27825 */ /* 0x000fc800078e029a */
[----:B-1----:R-:W-:Y:S02]  /*2100*/  IMAD.IADD R0, R3, 0x1, -R14 ;  /* 0x0000000103007824 */ /* 0x002fe400078e0a0e */
[----:B------:R-:W-:-:S03]  /*2110*/  IMAD.IADD R3, R161, 0x1, -R6 ;  /* 0x00000001a1037824 */ /* 0x000fc600078e0a06 */
[----:B------:R-:W-:-:S04]  /*2120*/  ISETP.GT.AND P0, PT, R0, RZ, PT ;  /* 0x000000ff0000720c */ /* 0x000fc80003f04270 */
[----:B------:R-:W-:Y:S01]  /*2130*/  ISETP.GT.AND P4, PT, R3, RZ, P0 ;  /* 0x000000ff0300720c */ /* 0x000fe20000784270 */
[-C--:B--2---:R-:W-:Y:S02]  /*2140*/  IMAD R6, R163, R10.reuse, RZ ;  /* 0x0000000aa3067224 */ /* 0x084fe400078e02ff */
[----:B------:R-:W-:-:S04]  /*2150*/  IMAD.WIDE.U32 R172, R162, R10, R4 ;  /* 0x0000000aa2ac7225 */ /* 0x000fc800078e0004 */
[----:B------:R-:W-:-:S04]  /*2160*/  IMAD R5, R162, R11, R6 ;  /* 0x0000000ba2057224 */ /* 0x000fc800078e0206 */
[----:B------:R-:W-:Y:S01]  /*2170*/  IMAD.IADD R177, R173, 0x1, R5 ;  /* 0x00000001adb17824 */ /* 0x000fe200078e0205 */
[----:B------:R-:W-:Y:S06]  /*2180*/  @!P1 BRA `(.L_x_33) ;  /* 0x0000004400949947 */ /* 0x000fec0003800000 */
[----:B------:R-:W1:Y:S01]  /*2190*/  LDC.64 R20, c[0x0][0x5b8] ;  /* 0x00016e00ff147b82 */ /* 0x000e620000000a00 */
[----:B------:R-:W-:-:S07]  /*21a0*/  ULDC.64 UR4, c[0x0][0x5c0] ;  /* 0x0001700000047ab9 */ /* 0x000fce0000000a00 */
[----:B------:R-:W2:Y:S08]  /*21b0*/  LDC.64 R174, c[0x0][0x5b0] ;  /* 0x00016c00ffae7b82 */ /* 0x000eb00000000a00 */
[----:B0-----:R-:W0:Y:S01]  /*21c0*/  LDC.64 R12, c[0x0][0x5a8] ;  /* 0x00016a00ff0c7b82 */ /* 0x001e220000000a00 */
[-C--:B-1----:R-:W-:Y:S02]  /*21d0*/  IMAD R6, R165, R20.reuse, RZ ;  /* 0x00000014a5067224 */ /* 0x082fe400078e02ff */
[----:B------:R-:W-:-:S04]  /*21e0*/  IMAD.WIDE.U32 R4, R2, R20, R8 ;  /* 0x0000001402047225 */ /* 0x000fc800078e0008 */
[----:B------:R-:W-:Y:S01]  /*21f0*/  IMAD R173, R2, R21, R6 ;  /* 0x0000001502ad7224 */ /* 0x000fe200078e0206 */
[----:B------:R-:W-:Y:S01]  /*2200*/  IADD3 R164, P1, R14, R4, RZ ;  /* 0x000000040ea47210 */ /* 0x000fe20007f3e0ff */
[----:B--2---:R-:W-:-:S03]  /*2210*/  IMAD R4, R163, R174, RZ ;  /* 0x000000aea3047224 */ /* 0x004fc600078e02ff */
[----:B------:R-:W-:Y:S01]  /*2220*/  IADD3.X R165, R15, R5, R173, P1, !PT ;  /* 0x000000050fa57210 */ /* 0x000fe20000ffe4ad */
[C---:B------:R-:W-:Y:S02]  /*2230*/  IMAD R163, R162.reuse, R175, R4 ;  /* 0x000000afa2a37224 */ /* 0x040fe400078e0204 */
[----:B------:R-:W-:-:S04]  /*2240*/  IMAD.WIDE.U32 R4, R162, R174, R164 ;  /* 0x000000aea2047225 */ /* 0x000fc800078e00a4 */
[----:B------:R-:W-:Y:S01]  /*2250*/  IMAD.IADD R5, R5, 0x1, R163 ;  /* 0x0000000105057824 */ /* 0x000fe200078e02a3 */
[----:B0-----:R-:W-:-:S04]  /*2260*/  LEA R6, P1, R4, R12, 0x2 ;  /* 0x0000000c04067211 */ /* 0x001fc800078210ff */
[----:B------:R-:W-:-:S05]  /*2270*/  LEA.HI.X R7, R4, R13, R5, 0x2, P1 ;  /* 0x0000000d04077211 */ /* 0x000fca00008f1405 */
[----:B------:R0:W2:Y:S01]  /*2280*/  @P4 LDG.E.LTC128B R19, desc[UR36][R6.64] ;  /* 0x0000002406134981 */ /* 0x0000a2000c1e1920 */
[----:B------:R-:W-:Y:S01]  /*2290*/  IMAD.WIDE.U32 R4, R162, R174, R14 ;  /* 0x000000aea2047225 */ /* 0x000fe200078e000e */
[C---:B------:R-:W-:Y:S01]  /*22a0*/  SHF.L.U64.HI R169, R174.reuse, 0x3, R175 ;  /* 0x00000003aea97819 */ /* 0x040fe200000102af */
[----:B------:R-:W-:Y:S01]  /*22b0*/  BSSY B1, `(.L_x_34) ;  /* 0x0000017000017945 */ /* 0x000fe20003800000 */
[----:B------:R-:W-:Y:S01]  /*22c0*/  ISETP.GT.AND P0, PT, R3, 0x8, P0 ;  /* 0x000000080300780c */ /* 0x000fe20000704270 */
[----:B------:R-:W-:Y:S01]  /*22d0*/  IMAD.SHL.U32 R168, R174, 0x8, RZ ;  /* 0x00000008aea87824 */ /* 0x000fe200078e00ff */
[----:B------:R-:W-:-:S03]  /*22e0*/  IADD3 R166, P1, R8, R4, RZ ;  /* 0x0000000408a67210 */ /* 0x000fc60007f3e0ff */
[----:B------:R-:W-:Y:S01]  /*22f0*/  IMAD.WIDE.U32 R168, R162, R174, R168 ;  /* 0x000000aea2a87225 */ /* 0x000fe200078e00a8 */
[----:B------:R-:W-:Y:S02]  /*2300*/  IADD3.X R167, R9, R163, R5, P1, !PT ;  /* 0x000000a309a77210 */ /* 0x000fe40000ffe405 */
[----:B------:R-:W-:Y:S01]  /*2310*/  LEA R4, P1, R172, UR4, 0x2 ;  /* 0x00000004ac047c11 */ /* 0x000fe2000f8210ff */
[----:B------:R-:W-:Y:S02]  /*2320*/  IMAD.IADD R175, R163, 0x1, R169 ;  /* 0x00000001a3af7824 */ /* 0x000fe400078e02a9 */
[----:B------:R-:W-:Y:S01]  /*2330*/  IMAD.WIDE.U32 R166, R2, R20, R166 ;  /* 0x0000001402a67225 */ /* 0x000fe200078e00a6 */
[----:B------:R-:W-:-:S03]  /*2340*/  LEA.HI.X R5, R172, UR5, R177, 0x2, P1 ;  /* 0x00000005ac057c11 */ /* 0x000fc600088f14b1 */
[----:B------:R-:W-:Y:S01]  /*2350*/  IMAD.IADD R21, R173, 0x1, R167 ;  /* 0x00000001ad157824 */ /* 0x000fe200078e02a7 */
[----:B0-----:R-:W-:Y:S01]  /*2360*/  LEA R6, P1, R166, R12, 0x2 ;  /* 0x0000000ca6067211 */ /* 0x001fe200078210ff */
[----:B--2---:R-:W-:-:S04]  /*2370*/  FMUL R7, R19, R152 ;  /* 0x0000009813077220 */ /* 0x004fc80000400000 */
[----:B------:R-:W-:Y:S01]  /*2380*/  FFMA R167, R24, R153, R7 ;  /* 0x0000009918a77223 */ /* 0x000fe20000000007 */
[----:B------:R-:W-:Y:S02]  /*2390*/  LEA.HI.X R7, R166, R13, R21, 0x2, P1 ;  /* 0x0000000da6077211 */ /* 0x000fe400008f1415 */
[----:B------:R-:W-:Y:S02]  /*23a0*/  ISETP.GT.AND P1, PT, R0, 0x1, PT ;  /* 0x000000010000780c */ /* 0x000fe40003f24270 */
[----:B------:R0:W-:Y:S01]  /*23b0*/  @P4 STG.E desc[UR36][R4.64], R167 ;  /* 0x000000a704004986 */ /* 0x0001e2000c101924 */
[----:B------:R-:W-:Y:S02]  /*23c0*/  IADD3 R21, P2, R164, R168, RZ ;  /* 0x000000a8a4157210 */ /* 0x000fe40007f5e0ff */
[----:B------:R-:W-:Y:S02]  /*23d0*/  ISETP.GT.AND P4, PT, R3, RZ, P1 ;  /* 0x000000ff0300720c */ /* 0x000fe40000f84270 */
[----:B------:R-:W-:Y:S01]  /*23e0*/  LEA R162, P3, R21, R12, 0x2 ;  /* 0x0000000c15a27211 */ /* 0x000fe200078610ff */
[----:B------:R-:W-:-:S10]  /*23f0*/  IMAD.X R164, R175, 0x1, R165, P2 ;  /* 0x00000001afa47824 */ /* 0x000fd400010e06a5 */
[----:B0-----:R-:W-:Y:S05]  /*2400*/  @!P4 BRA `(.L_x_35) ;  /* 0x000000000004c947 */ /* 0x001fea0003800000 */
[----:B------:R0:W5:Y:S02]  /*2410*/  LDG.E.LTC128B R19, desc[UR36][R6.64+0x4] ;  /* 0x0000042406137981 */ /* 0x000164000c1e1920 */
.L_x_35:
[----:B------:R-:W-:Y:S05]  /*2420*/  BSYNC B1 ;  /* 0x0000000000017941 */ /* 0x000fea0003800000 */
.L_x_34:
[----:B-----5:R-:W-:Y:S01]  /*2430*/  FMUL R22, R19, R152 ;  /* 0x0000009813167220 */ /* 0x020fe20000400000 */
[----:B------:R-:W-:-:S03]  /*2440*/  LEA.HI.X R163, R21, R13, R164, 0x2, P3 ;  /* 0x0000000d15a37211 */ /* 0x000fc600018f14a4 */
[----:B------:R-:W-:-:S05]  /*2450*/  FFMA R25, R25, R153, R22 ;  /* 0x0000009919197223 */ /* 0x000fca0000000016 */
[----:B------:R1:W-:Y:S04]  /*2460*/  @P4 STG.E desc[UR36][R4.64+0x4], R25 ;  /* 0x0000041904004986 */ /* 0x0003e8000c101924 */
[----:B------:R-:W2:Y:S01]  /*2470*/  @P0 LDG.E.LTC128B R19, desc[UR36][R162.64] ;  /* 0x00000024a2130981 */ /* 0x000ea2000c1e1920 */
[----:B------:R-:W-:Y:S01]  /*2480*/  IADD3 R8, P2, P3, R8, R168, R14 ;  /* 0x000000a808087210 */ /* 0x000fe20007b5e00e */
[----:B------:R-:W-:Y:S01]  /*2490*/  BSSY B1, `(.L_x_36) ;  /* 0x0000010000017945 */ /* 0x000fe20003800000 */
[C---:B------:R-:W-:Y:S02]  /*24a0*/  SHF.L.U64.HI R11, R10.reuse, 0x5, R11 ;  /* 0x000000050a0b7819 */ /* 0x040fe4000001020b */
[----:B------:R-:W-:Y:S02]  /*24b0*/  IADD3.X R9, R9, R175, R15, P2, P3 ;  /* 0x000000af09097210 */ /* 0x000fe400017e640f */
[----:B------:R-:W-:-:S02]  /*24c0*/  LEA R10, P3, R10, R4, 0x5 ;  /* 0x000000040a0a7211 */ /* 0x000fc400078628ff */
[----:B------:R-:W-:Y:S01]  /*24d0*/  ISETP.GT.AND P1, PT, R3, 0x8, P1 ;  /* 0x000000080300780c */ /* 0x000fe20000f24270 */
[----:B------:R-:W-:Y:S01]  /*24e0*/  IMAD.WIDE.U32 R20, R2, R20, R8 ;  /* 0x0000001402147225 */ /* 0x000fe200078e0008 */
[----:B------:R-:W-:-:S03]  /*24f0*/  ISETP.GT.AND P2, PT, R0, 0x8, PT ;  /* 0x000000080000780c */ /* 0x000fc60003f44270 */
[----:B------:R-:W-:Y:S01]  /*2500*/  IMAD.X R11, R11, 0x1, R5, P3 ;  /* 0x000000010b0b7824 */ /* 0x000fe200018e0605 */
[----:B------:R-:W-:Y:S01]  /*2510*/  LEA R8, P4, R20, R12, 0x2 ;  /* 0x0000000c14087211 */ /* 0x000fe200078810ff */
[----:B------:R-:W-:Y:S02]  /*2520*/  IMAD.IADD R2, R173, 0x1, R21 ;  /* 0x00000001ad027824 */ /* 0x000fe400078e0215 */
[----:B--2---:R-:W-:-:S04]  /*2530*/  FMUL R9, R19, R152 ;  /* 0x0000009813097220 */ /* 0x004fc80000400000 */
[----:B------:R-:W-:Y:S01]  /*2540*/  FFMA R15, R26, R153, R9 ;  /* 0x000000991a0f7223 */ /* 0x000fe20000000009 */
[----:B------:R-:W-:-:S04]  /*2550*/  LEA.HI.X R9, R20, R13, R2, 0x2, P4 ;  /* 0x0000000d14097211 */ /* 0x000fc800020f1402 */
[----:B------:R1:W-:Y:S01]  /*2560*/  @P0 STG.E desc[UR36][R10.64], R15 ;  /* 0x0000000f0a000986 */ /* 0x0003e2000c101924 */
[----:B------:R-:W-:Y:S05]  /*2570*/  @!P1 BRA `(.L_x_37) ;  /* 0x0000000000049947 */ /* 0x000fea0003800000 */
[----:B------:R2:W5:Y:S02]  /*2580*/  LDG.E.LTC128B R19, desc[UR36][R8.64+0x4] ;  /* 0x0000042408137981 */ /* 0x000564000c1e1920 */
.L_x_37:
[----:B------:R-:W-:Y:S05]  /*2590*/  BSYNC B1 ;  /* 0x0000000000017941 */ /* 0x000fea0003800000 */
.L_x_36:
[----:B-----5:R-:W-:Y:S01]  /*25a0*/  FMUL R2, R19, R152 ;  /* 0x0000009813027220 */ /* 0x020fe20000400000 */
[----:B------:R-:W-:Y:S01]  /*25b0*/  ISETP.GT.AND P3, PT, R3, RZ, P2 ;  /* 0x000000ff0300720c */ /* 0x000fe20001764270 */
[----:B------:R-:W-:Y:S01]  /*25c0*/  BSSY B1, `(.L_x_38) ;  /* 0x0000006000017945 */ /* 0x000fe20003800000 */
[----:B------:R-:W-:Y:S01]  /*25d0*/  ISETP.GT.AND P0, PT, R0, 0x9, PT ;  /* 0x000000090000780c */ /* 0x000fe20003f04270 */
[----:B------:R-:W-:-:S05]  /*25e0*/  FFMA R27, R27, R153, R2 ;  /* 0x000000991b1b7223 */ /* 0x000fca0000000002 */
[----:B------:R3:W-:Y:S05]  /*25f0*/  @P1 STG.E desc[UR36][R10.64+0x4], R27 ;  /* 0x0000041b0a001986 */ /* 0x0007ea000c101924 */
[----:B------:R-:W-:Y:S05]  /*2600*/  @!P3 BRA `(.L_x_39) ;  /* 0x000000000004b947 */ /* 0x000fea0003800000 */
[----:B------:R4:W5:Y:S02]  /*2610*/  LDG.E.LTC128B R19, desc[UR36][R6.64+0x20] ;  /* 0x0000202406137981 */ /* 0x000964000c1e1920 */
.L_x_39:
[----:B------:R-:W-:Y:S05]  /*2620*/  BSYNC B1 ;  /* 0x0000000000017941 */ /* 0x000fea0003800000 */
.L_x_38:
[----:B-----5:R-:W-:Y:S01]  /*2630*/  FMUL R13, R19, R152 ;  /* 0x00000098130d7220 */ /* 0x020fe20000400000 */
[----:B------:R-:W-:Y:S01]  /*2640*/  ISETP.GT.AND P1, PT, R3, RZ, P0 ;  /* 0x000000ff0300720c */ /* 0x000fe20000724270 */
[----:B------:R-:W-:Y:S02]  /*2650*/  BSSY B1, `(.L_x_40) ;  /* 0x0000005000017945 */ /* 0x000fe40003800000 */
[----:B------:R-:W-:-:S05]  /*2660*/  FFMA R13, R28, R153, R13 ;  /* 0x000000991c0d7223 */ /* 0x000fca000000000d */
[----:B------:R0:W-:Y:S05]  /*2670*/  @P3 STG.E desc[UR36][R4.64+0x20], R13 ;  /* 0x0000200d04003986 */ /* 0x0001ea000c101924 */
[----:B------:R-:W-:Y:S05]  /*2680*/  @!P1 BRA `(.L_x_41) ;  /* 0x0000000000049947 */ /* 0x000fea0003800000 */
[----:B------:R0:W5:Y:S02]  /*2690*/  LDG.E.LTC128B R19, desc[UR36][R6.64+0x24] ;  /* 0x0000242406137981 */ /* 0x000164000c1e1920 */
.L_x_41:
[----:B------:R-:W-:Y:S05]  /*26a0*/  BSYNC B1 ;  /* 0x0000000000017941 */ /* 0x000fea0003800000 */
.L_x_40:
[----:B-----5:R-:W-:Y:S01]  /*26b0*/  FMUL R2, R19, R152 ;  /* 0x0000009813027220 */ /* 0x020fe20000400000 */
[----:B------:R-:W-:Y:S01]  /*26c0*/  ISETP.GT.AND P2, PT, R3, 0x8, P2 ;  /* 0x000000080300780c */ /* 0x000fe20001744270 */
[----:B------:R-:W-:Y:S02]  /*26d0*/  BSSY B1, `(.L_x_42) ;  /* 0x0000005000017945 */ /* 0x000fe40003800000 */
[----:B------:R-:W-:-:S05]  /*26e0*/  FFMA R29, R29, R153, R2 ;  /* 0x000000991d1d7223 */ /* 0x000fca0000000002 */
[----:B------:R0:W-:Y:S05]  /*26f0*/  @P1 STG.E desc[UR36][R4.64+0x24], R29 ;  /* 0x0000241d04001986 */ /* 0x0001ea000c101924 */
[----:B------:R-:W-:Y:S05]  /*2700*/  @!P2 BRA `(.L_x_43) ;  /* 0x000000000004a947 */ /* 0x000fea0003800000 */
[----:B------:R0:W5:Y:S02]  /*2710*/  LDG.E.LTC128B R19, desc[UR36][R8.64+0x20] ;  /* 0x0000202408137981 */ /* 0x000164000c1e1920 */
.L_x_43:
[----:B------:R-:W-:Y:S05]  /*2720*/  BSYNC B1 ;  /* 0x0000000000017941 */ /* 0x000fea0003800000 */
.L_x_42:
[----:B0----5:R-:W-:Y:S01]  /*2730*/  FMUL R13, R19, R152 ;  /* 0x00000098130d7220 */ /* 0x021fe20000400000 */
[----:B------:R-:W-:Y:S01]  /*2740*/  ISETP.GT.AND P0, PT, R3, 0x8, P0 ;  /* 0x000000080300780c */ /* 0x000fe20000704270 */
[----:B------:R-:W-:Y:S01]  /*2750*/  BSSY B1, `(.L_x_44) ;  /* 0x0000006000017945 */ /* 0x000fe20003800000 */
[----:B------:R-:W-:Y:S01]  /*2760*/  ISETP.GT.AND P1, PT, R0, 0x10, PT ;  /* 0x000000100000780c */ /* 0x000fe20003f24270 */
[----:B------:R-:W-:-:S05]  /*2770*/  FFMA R13, R30, R153, R13 ;  /* 0x000000991e0d7223 */ /* 0x000fca000000000d */
[----:B------:R0:W-:Y:S05]  /*2780*/  @P2 STG.E desc[UR36][R10.64+0x20], R13 ;  /* 0x0000200d0a002986 */ /* 0x0001ea000c101924 */
[----:B------:R-:W-:Y:S05]  /*2790*/  @!P0 BRA `(.L_x_45) ;  /* 0x0000000000048947 */ /* 0x000fea0003800000 */
[----:B------:R0:W5:Y:S02]  /*27a0*/  LDG.E.LTC128B R19, desc[UR36][R8.64+0x24] ;  /* 0x0000242408137981 */ /* 0x000164000c1e1920 */
.L_x_45:
[----:B------:R-:W-:Y:S05]  /*27b0*/  BSYNC B1 ;  /* 0x0000000000017941 */ /* 0x000fea0003800000 */
.L_x_44:
        /* <DEDUP_REMOVED lines=8> */
.L_x_47:
[----:B------:R-:W-:Y:S05]  /*2840*/  BSYNC B1 ;  /* 0x0000000000017941 */ /* 0x000fea0003800000 */
.L_x_46:
[----:B0----5:R-:W-:Y:S01]  /*2850*/  FMUL R13, R19, R152 ;  /* 0x00000098130d7220 */ /* 0x021fe20000400000 */
[----:B------:R-:W-:Y:S01]  /*2860*/  ISETP.GT.AND P0, PT, R3, RZ, P2 ;  /* 0x000000ff0300720c */ /* 0x000fe20001704270 */
[----:B------:R-:W-:Y:S02]  /*2870*/  BSSY B1, `(.L_x_48) ;  /* 0x0000005000017945 */ /* 0x000fe40003800000 */
[----:B------:R-:W-:-:S05]  /*2880*/  FFMA R13, R32, R153, R13 ;  /* 0x00000099200d7223 */ /* 0x000fca000000000d */
[----:B------:R0:W-:Y:S05]  /*2890*/  @P3 STG.E desc[UR36][R4.64+0x40], R13 ;  /* 0x0000400d04003986 */ /* 0x0001ea000c101924 */
[----:B------:R-:W-:Y:S05]  /*28a0*/  @!P0 BRA `(.L_x_49) ;  /* 0x0000000000048947 */ /* 0x000fea0003800000 */
[----:B------:R0:W5:Y:S02]  /*28b0*/  LDG.E.LTC128B R19, desc[UR36][R6.64+0x44] ;  /* 0x0000442406137981 */ /* 0x000164000c1e1920 */
.L_x_49:
[----:B------:R-:W-:Y:S05]  /*28c0*/  BSYNC B1 ;  /* 0x0000000000017941 */ /* 0x000fea0003800000 */
.L_x_48:
[----:B-----5:R-:W-:Y:S01]  /*28d0*/  FMUL R2, R19, R152 ;  /* 0x0000009813027220 */ /* 0x020fe20000400000 */
[----:B------:R-:W-:Y:S01]  /*28e0*/  ISETP.GT.AND P1, PT, R3, 0x8, P1 ;  /* 0x000000080300780c */ /* 0x000fe20000f24270 */
[----:B------:R-:W-:Y:S02]  /*28f0*/  BSSY B1, `(.L_x_50) ;  /* 0x0000005000017945 */ /* 0x000fe40003800000 */
[----:B------:R-:W-:-:S05]  /*2900*/  FFMA R33, R33, R153, R2 ;  /* 0x0000009921217223 */ /* 0x000fca0000000002 */
[----:B------:R0:W-:Y:S05]  /*2910*/  @P0 STG.E desc[UR36][R4.64+0x44], R33 ;  /* 0x0000442104000986 */ /* 0x0001ea000c101924 */
[----:B------:R-:W-:Y:S05]  /*2920*/  @!P1 BRA `(.L_x_51) ;  /* 0x0000000000049947 */ /* 0x000fea0003800000 */
[----:B------:R0:W5:Y:S02]  /*2930*/  LDG.E.LTC128B R19, desc[UR36][R8.64+0x40] ;  /* 0x0000402408137981 */ /* 0x000164000c1e1920 */
.L_x_51:
[----:B------:R-:W-:Y:S05]  /*2940*/  BSYNC B1 ;  /* 0x0000000000017941 */ /* 0x000fea0003800000 */
.L_x_50:
        /* <DEDUP_REMOVED lines=8> */
.L_x_53:
[----:B------:R-:W-:Y:S05]  /*29d0*/  BSYNC B1 ;  /* 0x0000000000017941 */ /* 0x000fea0003800000 */
.L_x_52:
        /* <DEDUP_REMOVED lines=8> */
.L_x_55:
[----:B------:R-:W-:Y:S05]  /*2a60*/  BSYNC B1 ;  /* 0x0000000000017941 */ /* 0x000fea0003800000 */
.L_x_54:
[----:B0----5:R-:W-:Y:S01]  /*2a70*/  FMUL R13, R19, R152 ;  /* 0x00000098130d7220 */ /* 0x021fe20000400000 */
[----:B------:R-:W-:Y:S01]  /*2a80*/  ISETP.GT.AND P2, PT, R3, RZ, P1 ;  /* 0x000000ff0300720c */ /* 0x000fe20000f44270 */
[----:B------:R-:W-:Y:S02]  /*2a90*/  BSSY B1, `(.L_x_56) ;  /* 0x0000005000017945 */ /* 0x000fe40003800000 */
[----:B------:R-:W-:-:S05]  /*2aa0*/  FFMA R13, R36, R153, R13 ;  /* 0x00000099240d7223 */ /* 0x000fca000000000d */
[----:B------:R0:W-:Y:S05]  /*2ab0*/  @P3 STG.E desc[UR36][R4.64+0x60], R13 ;  /* 0x0000600d04003986 */ /* 0x0001ea000c101924 */
[----:B------:R-:W-:Y:S05]  /*2ac0*/  @!P2 BRA `(.L_x_57) ;  /* 0x000000000004a947 */ /* 0x000fea0003800000 */
[----:B------:R0:W5:Y:S02]  /*2ad0*/  LDG.E.LTC128B R19, desc[UR36][R6.64+0x64] ;  /* 0x0000642406137981 */ /* 0x000164000c1e1920 */
.L_x_57:
[----:B------:R-:W-:Y:S05]  /*2ae0*/  BSYNC B1 ;  /* 0x0000000000017941 */ /* 0x000fea0003800000 */
.L_x_56:
[----:B-----5:R-:W-:Y:S01]  /*2af0*/  FMUL R2, R19, R152 ;  /* 0x0000009813027220 */ /* 0x020fe20000400000 */
[----:B------:R-:W-:Y:S01]  /*2b00*/  ISETP.GT.AND P0, PT, R3, 0x8, P0 ;  /* 0x000000080300780c */ /* 0x000fe20000704270 */
[----:B------:R-:W-:Y:S02]  /*2b10*/  BSSY B1, `(.L_x_58) ;  /* 0x0000005000017945 */ /* 0x000fe40003800000 */
[----:B------:R-:W-:-:S05]  /*2b20*/  FFMA R37, R37, R153, R2 ;  /* 0x0000009925257223 */ /* 0x000fca0000000002 */
[----:B------:R0:W-:Y:S05]  /*2b30*/  @P2 STG.E desc[UR36][R4.64+0x64], R37 ;  /* 0x0000642504002986 */ /* 0x0001ea000c101924 */
[----:B------:R-:W-:Y:S05]  /*2b40*/  @!P0 BRA `(.L_x_59) ;  /* 0x0000000000048947 */ /* 0x000fea0003800000 */
[----:B------:R0:W5:Y:S02]  /*2b50*/  LDG.E.LTC128B R19, desc[UR36][R8.64+0x60] ;  /* 0x0000602408137981 */ /* 0x000164000c1e1920 */
.L_x_59:
[----:B------:R-:W-:Y:S05]  /*2b60*/  BSYNC B1 ;  /* 0x0000000000017941 */ /* 0x000fea0003800000 */
.L_x_58:
        /* <DEDUP_REMOVED lines=8> */
.L_x_61:
[----:B------:R-:W-:Y:S05]  /*2bf0*/  BSYNC B1 ;  /* 0x0000000000017941 */ /* 0x000fea0003800000 */
.L_x_60:
        /* <DEDUP_REMOVED lines=8> */
.L_x_63:
[----:B------:R-:W-:Y:S05]  /*2c80*/  BSYNC B1 ;  /* 0x0000000000017941 */ /* 0x000fea0003800000 */
.L_x_62:
[----:B0----5:R-:W-:Y:S01]  /*2c90*/  FMUL R13, R19, R152 ;  /* 0x00000098130d7220 */ /* 0x021fe20000400000 */
[----:B------:R-:W-:Y:S01]  /*2ca0*/  ISETP.GT.AND P1, PT, R3, RZ, P0 ;  /* 0x000000ff0300720c */ /* 0x000fe20000724270 */
[----:B------:R-:W-:Y:S02]  /*2cb0*/  BSSY B1, `(.L_x_64) ;  /* 0x0000005000017945 */ /* 0x000fe40003800000 */
[----:B------:R-:W-:-:S05]  /*2cc0*/  FFMA R13, R40, R153, R13 ;  /* 0x00000099280d7223 */ /* 0x000fca000000000d */
[----:B------:R0:W-:Y:S05]  /*2cd0*/  @P3 STG.E desc[UR36][R4.64+0x80], R13 ;  /* 0x0000800d04003986 */ /* 0x0001ea000c101924 */
[----:B------:R-:W-:Y:S05]  /*2ce0*/  @!P1 BRA `(.L_x_65) ;  /* 0x0000000000049947 */ /* 0x000fea0003800000 */
[----:B------:R0:W5:Y:S02]  /*2cf0*/  LDG.E.LTC128B R19, desc[UR36][R6.64+0x84] ;  /* 0x0000842406137981 */ /* 0x000164000c1e1920 */
.L_x_65:
[----:B------:R-:W-:Y:S05]  /*2d00*/  BSYNC B1 ;  /* 0x0000000000017941 */ /* 0x000fea0003800000 */
.L_x_64:
[----:B-----5:R-:W-:Y:S01]  /*2d10*/  FMUL R2, R19, R152 ;  /* 0x0000009813027220 */ /* 0x020fe20000400000 */
[----:B------:R-:W-:Y:S01]  /*2d20*/  ISETP.GT.AND P2, PT, R3, 0x8, P2 ;  /* 0x000000080300780c */ /* 0x000fe20001744270 */
[----:B------:R-:W-:Y:S02]  /*2d30*/  BSSY B1, `(.L_x_66) ;  /* 0x0000005000017945 */ /* 0x000fe40003800000 */
[----:B------:R-:W-:-:S05]  /*2d40*/  FFMA R41, R41, R153, R2 ;  /* 0x0000009929297223 */ /* 0x000fca0000000002 */
[----:B------:R0:W-:Y:S05]  /*2d50*/  @P1 STG.E desc[UR36][R4.64+0x84], R41 ;  /* 0x0000842904001986 */ /* 0x0001ea000c101924 */
[----:B------:R-:W-:Y:S05]  /*2d60*/  @!P2 BRA `(.L_x_67) ;  /* 0x000000000004a947 */ /* 0x000fea0003800000 */
[----:B------:R0:W5:Y:S02]  /*2d70*/  LDG.E.LTC128B R19, desc[UR36][R8.64+0x80] ;  /* 0x0000802408137981 */ /* 0x000164000c1e1920 */
.L_x_67:
[----:B------:R-:W-:Y:S05]  /*2d80*/  BSYNC B1 ;  /* 0x0000000000017941 */ /* 0x000fea0003800000 */
.L_x_66:
        /* <DEDUP_REMOVED lines=8> */
.L_x_69:
[----:B------:R-:W-:Y:S05]  /*2e10*/  BSYNC B1 ;  /* 0x0000000000017941 */ /* 0x000fea0003800000 */
.L_x_68:
        /* <DEDUP_REMOVED lines=8> */
.L_x_71:
[----:B------:R-:W-:Y:S05]  /*2ea0*/  BSYNC B1 ;  /* 0x0000000000017941 */ /* 0x000fea0003800000 */
.L_x_70:
[----:B0----5:R-:W-:Y:S01]  /*2eb0*/  FMUL R13, R19, R152 ;  /* 0x00000098130d7220 */ /* 0x021fe20000400000 */
[----:B------:R-:W-:Y:S01]  /*2ec0*/  ISETP.GT.AND P0, PT, R3, RZ, P2 ;  /* 0x000000ff0300720c */ /* 0x000fe20001704270 */
[----:B------:R-:W-:Y:S02]  /*2ed0*/  BSSY B1, `(.L_x_72) ;  /* 0x0000005000017945 */ /* 0x000fe40003800000 */
[----:B------:R-:W-:-:S05]  /*2ee0*/  FFMA R13, R44, R153, R13 ;  /* 0x000000992c0d7223 */ /* 0x000fca000000000d */
[----:B------:R0:W-:Y:S05]  /*2ef0*/  @P3 STG.E desc[UR36][R4.64+0xa0], R13 ;  /* 0x0000a00d04003986 */ /* 0x0001ea000c101924 */
[----:B------:R-:W-:Y:S05]  /*2f00*/  @!P0 BRA `(.L_x_73) ;  /* 0x0000000000048947 */ /* 0x000fea0003800000 */
[----:B------:R0:W5:Y:S02]  /*2f10*/  LDG.E.LTC128B R19, desc[UR36][R6.64+0xa4] ;  /* 0x0000a42406137981 */ /* 0x000164000c1e1920 */
.L_x_73:
[----:B------:R-:W-:Y:S05]  /*2f20*/  BSYNC B1 ;  /* 0x0000000000017941 */ /* 0x000fea0003800000 */
.L_x_72:
[----:B-----5:R-:W-:Y:S01]  /*2f30*/  FMUL R2, R19, R152 ;  /* 0x0000009813027220 */ /* 0x020fe20000400000 */
[----:B------:R-:W-:Y:S01]  /*2f40*/  ISETP.GT.AND P1, PT, R3, 0x8, P1 ;  /* 0x000000080300780c */ /* 0x000fe20000f24270 */
[----:B------:R-:W-:Y:S02]  /*2f50*/  BSSY B1, `(.L_x_74) ;  /* 0x0000005000017945 */ /* 0x000fe40003800000 */
[----:B------:R-:W-:-:S05]  /*2f60*/  FFMA R45, R45, R153, R2 ;  /* 0x000000992d2d7223 */ /* 0x000fca0000000002 */
[----:B------:R0:W-:Y:S05]  /*2f70*/  @P0 STG.E desc[UR36][R4.64+0xa4], R45 ;  /* 0x0000a42d04000986 */ /* 0x0001ea000c101924 */
[----:B------:R-:W-:Y:S05]  /*2f80*/  @!P1 BRA `(.L_x_75) ;  /* 0x0000000000049947 */ /* 0x000fea0003800000 */
[----:B------:R0:W5:Y:S02]  /*2f90*/  LDG.E.LTC128B R19, desc[UR36][R8.64+0xa0] ;  /* 0x0000a02408137981 */ /* 0x000164000c1e1920 */
.L_x_75:
[----:B------:R-:W-:Y:S05]  /*2fa0*/  BSYNC B1 ;  /* 0x0000000000017941 */ /* 0x000fea0003800000 */
.L_x_74:
        /* <DEDUP_REMOVED lines=8> */
.L_x_77:
[----:B------:R-:W-:Y:S05]  /*3030*/  BSYNC B1 ;  /* 0x0000000000017941 */ /* 0x000fea0003800000 */
.L_x_76:
        /* <DEDUP_REMOVED lines=8> */
.L_x_79:
[----:B------:R-:W-:Y:S05]  /*30c0*/  BSYNC B1 ;  /* 0x0000000000017941 */ /* 0x000fea0003800000 */
.L_x_78:
[----:B0----5:R-:W-:Y:S01]  /*30d0*/  FMUL R13, R19, R152 ;  /* 0x00000098130d7220 */ /* 0x021fe20000400000 */
[----:B------:R-:W-:Y:S01]  /*30e0*/  ISETP.GT.AND P2, PT, R3, RZ, P1 ;  /* 0x000000ff0300720c */ /* 0x000fe20000f44270 */
[----:B------:R-:W-:Y:S02]  /*30f0*/  BSSY B1, `(.L_x_80) ;  /* 0x0000005000017945 */ /* 0x000fe40003800000 */
[----:B------:R-:W-:-:S05]  /*3100*/  FFMA R13, R48, R153, R13 ;  /* 0x00000099300d7223 */ /* 0x000fca000000000d */
[----:B------:R0:W-:Y:S05]  /*3110*/  @P3 STG.E desc[UR36][R4.64+0xc0], R13 ;  /* 0x0000c00d04003986 */ /* 0x0001ea000c101924 */
[----:B------:R-:W-:Y:S05]  /*3120*/  @!P2 BRA `(.L_x_81) ;  /* 0x000000000004a947 */ /* 0x000fea0003800000 */
[----:B------:R0:W5:Y:S02]  /*3130*/  LDG.E.LTC128B R19, desc[UR36][R6.64+0xc4] ;  /* 0x0000c42406137981 */ /* 0x000164000c1e1920 */
.L_x_81:
[----:B------:R-:W-:Y:S05]  /*3140*/  BSYNC B1 ;  /* 0x0000000000017941 */ /* 0x000fea0003800000 */
.L_x_80:
[----:B-----5:R-:W-:Y:S01]  /*3150*/  FMUL R2, R19, R152 ;  /* 0x0000009813027220 */ /* 0x020fe20000400000 */
[----:B------:R-:W-:Y:S01]  /*3160*/  ISETP.GT.AND P0, PT, R3, 0x8, P0 ;  /* 0x000000080300780c */ /* 0x000fe20000704270 */
[----:B------:R-:W-:Y:S02]  /*3170*/  BSSY B1, `(.L_x_82) ;  /* 0x0000005000017945 */ /* 0x000fe40003800000 */
[----:B------:R-:W-:-:S05]  /*3180*/  FFMA R49, R49, R153, R2 ;  /* 0x0000009931317223 */ /* 0x000fca0000000002 */
[----:B------:R0:W-:Y:S05]  /*3190*/  @P2 STG.E desc[UR36][R4.64+0xc4], R49 ;  /* 0x0000c43104002986 */ /* 0x0001ea000c101924 */
[----:B------:R-:W-:Y:S05]  /*31a0*/  @!P0 BRA `(.L_x_83) ;  /* 0x0000000000048947 */ /* 0x000fea0003800000 */
[----:B------:R0:W5:Y:S02]  /*31b0*/  LDG.E.LTC128B R19, desc[UR36][R8.64+0xc0] ;  /* 0x0000c02408137981 */ /* 0x000164000c1e1920 */
.L_x_83:
[----:B------:R-:W-:Y:S05]  /*31c0*/  BSYNC B1 ;  /* 0x0000000000017941 */ /* 0x000fea0003800000 */
.L_x_82:
        /* <DEDUP_REMOVED lines=8> */
.L_x_85:
[----:B------:R-:W-:Y:S05]  /*3250*/  BSYNC B1 ;  /* 0x0000000000017941 */ /* 0x000fea0003800000 */
.L_x_84:
        /* <DEDUP_REMOVED lines=8> */
.L_x_87:
[----:B------:R-:W-:Y:S05]  /*32e0*/  BSYNC B1 ;  /* 0x0000000000017941 */ /* 0x000fea0003800000 */
.L_x_86:
[----:B0----5:R-:W-:Y:S01]  /*32f0*/  FMUL R13, R19, R152 ;  /* 0x00000098130d7220 */ /* 0x021fe20000400000 */
[----:B------:R-:W-:Y:S01]  /*3300*/  ISETP.GT.AND P1, PT, R3, RZ, P0 ;  /* 0x000000ff0300720c */ /* 0x000fe20000724270 */
[----:B------:R-:W-:Y:S02]  /*3310*/  BSSY B1, `(.L_x_88) ;  /* 0x0000005000017945 */ /* 0x000fe40003800000 */
[----:B------:R-:W-:-:S05]  /*3320*/  FFMA R13, R52, R153, R13 ;  /* 0x00000099340d7223 */ /* 0x000fca000000000d */
[----:B------:R0:W-:Y:S05]  /*3330*/  @P3 STG.E desc[UR36][R4.64+0xe0], R13 ;  /* 0x0000e00d04003986 */ /* 0x0001ea000c101924 */
[----:B------:R-:W-:Y:S05]  /*3340*/  @!P1 BRA `(.L_x_89) ;  /* 0x0000000000049947 */ /* 0x000fea0003800000 */
[----:B------:R0:W5:Y:S02]  /*3350*/  LDG.E.LTC128B R19, desc[UR36][R6.64+0xe4] ;  /* 0x0000e42406137981 */ /* 0x000164000c1e1920 */
.L_x_89:
[----:B------:R-:W-:Y:S05]  /*3360*/  BSYNC B1 ;  /* 0x0000000000017941 */ /* 0x000fea0003800000 */
.L_x_88:
[----:B-----5:R-:W-:Y:S01]  /*3370*/  FMUL R2, R19, R152 ;  /* 0x0000009813027220 */ /* 0x020fe20000400000 */
[----:B------:R-:W-:Y:S01]  /*3380*/  ISETP.GT.AND P2, PT, R3, 0x8, P2 ;  /* 0x000000080300780c */ /* 0x000fe20001744270 */
[----:B------:R-:W-:Y:S02]  /*3390*/  BSSY B1, `(.L_x_90) ;  /* 0x0000005000017945 */ /* 0x000fe40003800000 */
[----:B------:R-:W-:-:S05]  /*33a0*/  FFMA R53, R53, R153, R2 ;  /* 0x0000009935357223 */ /* 0x000fca0000000002 */
[----:B------:R0:W-:Y:S05]  /*33b0*/  @P1 STG.E desc[UR36][R4.64+0xe4], R53 ;  /* 0x0000e43504001986 */ /* 0x0001ea000c101924 */
[----:B------:R-:W-:Y:S05]  /*33c0*/  @!P2 BRA `(.L_x_91) ;  /* 0x000000000004a947 */ /* 0x000fea0003800000 */
[----:B------:R0:W5:Y:S02]  /*33d0*/  LDG.E.LTC128B R19, desc[UR36][R8.64+0xe0] ;  /* 0x0000e02408137981 */ /* 0x000164000c1e1920 */
.L_x_91:
[----:B------:R-:W-:Y:S05]  /*33e0*/  BSYNC B1 ;  /* 0x0000000000017941 */ /* 0x000fea0003800000 */
.L_x_90:
        /* <DEDUP_REMOVED lines=8> */
.L_x_93:
[----:B------:R-:W-:Y:S05]  /*3470*/  BSYNC B1 ;  /* 0x0000000000017941 */ /* 0x000fea0003800000 */
.L_x_92:
        /* <DEDUP_REMOVED lines=8> */
.L_x_95:
[----:B------:R-:W-:Y:S05]  /*3500*/  BSYNC B1 ;  /* 0x0000000000017941 */ /* 0x000fea0003800000 */
.L_x_94:
[----:B0----5:R-:W-:Y:S01]  /*3510*/  FMUL R13, R19, R152 ;  /* 0x00000098130d7220 */ /* 0x021fe20000400000 */
[----:B------:R-:W-:Y:S01]  /*3520*/  ISETP.GT.AND P0, PT, R3, RZ, P2 ;  /* 0x000000ff0300720c */ /* 0x000fe20001704270 */
[----:B------:R-:W-:Y:S02]  /*3530*/  BSSY B1, `(.L_x_96) ;  /* 0x0000005000017945 */ /* 0x000fe40003800000 */
[----:B------:R-:W-:-:S05]  /*3540*/  FFMA R13, R56, R153, R13 ;  /* 0x00000099380d7223 */ /* 0x000fca000000000d */
[----:B------:R0:W-:Y:S05]  /*3550*/  @P3 STG.E desc[UR36][R4.64+0x100], R13 ;  /* 0x0001000d04003986 */ /* 0x0001ea000c101924 */
[----:B------:R-:W-:Y:S05]  /*3560*/  @!P0 BRA `(.L_x_97) ;  /* 0x0000000000048947 */ /* 0x000fea0003800000 */
[----:B------:R0:W5:Y:S02]  /*3570*/  LDG.E.LTC128B R19, desc[UR36][R6.64+0x104] ;  /* 0x0001042406137981 */ /* 0x000164000c1e1920 */
.L_x_97:
[----:B------:R-:W-:Y:S05]  /*3580*/  BSYNC B1 ;  /* 0x0000000000017941 */ /* 0x000fea0003800000 */
.L_x_96:
[----:B-----5:R-:W-:Y:S01]  /*3590*/  FMUL R2, R19, R152 ;  /* 0x0000009813027220 */ /* 0x020fe20000400000 */
[----:B------:R-:W-:Y:S01]  /*35a0*/  ISETP.GT.AND P1, PT, R3, 0x8, P1 ;  /* 0x000000080300780c */ /* 0x000fe20000f24270 */
[----:B------:R-:W-:Y:S02]  /*35b0*/  BSSY B1, `(.L_x_98) ;  /* 0x0000005000017945 */ /* 0x000fe40003800000 */
[----:B------:R-:W-:-:S05]  /*35c0*/  FFMA R57, R57, R153, R2 ;  /* 0x0000009939397223 */ /* 0x000fca0000000002 */
[----:B------:R0:W-:Y:S05]  /*35d0*/  @P0 STG.E desc[UR36][R4.64+0x104], R57 ;  /* 0x0001043904000986 */ /* 0x0001ea000c101924 */
[----:B------:R-:W-:Y:S05]  /*35e0*/  @!P1 BRA `(.L_x_99) ;  /* 0x0000000000049947 */ /* 0x000fea0003800000 */
[----:B------:R0:W5:Y:S02]  /*35f0*/  LDG.E.LTC128B R19, desc[UR36][R8.64+0x100] ;  /* 0x0001002408137981 */ /* 0x000164000c1e1920 */
.L_x_99:
[----:B------:R-:W-:Y:S05]  /*3600*/  BSYNC B1 ;  /* 0x0000000000017941 */ /* 0x000fea0003800000 */
.L_x_98:
        /* <DEDUP_REMOVED lines=8> */
.L_x_101:
[----:B------:R-:W-:Y:S05]  /*3690*/  BSYNC B1 ;  /* 0x0000000000017941 */ /* 0x000fea0003800000 */
.L_x_100:
        /* <DEDUP_REMOVED lines=8> */
.L_x_103:
[----:B------:R-:W-:Y:S05]  /*3720*/  BSYNC B1 ;  /* 0x0000000000017941 */ /* 0x000fea0003800000 */
.L_x_102:
[----:B0----5:R-:W-:Y:S01]  /*3730*/  FMUL R13, R19, R152 ;  /* 0x00000098130d7220 */ /* 0x021fe20000400000 */
[----:B------:R-:W-:Y:S01]  /*3740*/  ISETP.GT.AND P2, PT, R3, RZ, P1 ;  /* 0x000000ff0300720c */ /* 0x000fe20000f44270 */
[----:B------:R-:W-:Y:S02]  /*3750*/  BSSY B1, `(.L_x_104) ;  /* 0x0000005000017945 */ /* 0x000fe40003800000 */
[----:B------:R-:W-:-:S05]  /*3760*/  FFMA R13, R60, R153, R13 ;  /* 0x000000993c0d7223 */ /* 0x000fca000000000d */
[----:B------:R0:W-:Y:S05]  /*3770*/  @P3 STG.E desc[UR36][R4.64+0x120], R13 ;  /* 0x0001200d04003986 */ /* 0x0001ea000c101924 */
[----:B------:R-:W-:Y:S05]  /*3780*/  @!P2 BRA `(.L_x_105) ;  /* 0x000000000004a947 */ /* 0x000fea0003800000 */
[----:B------:R0:W5:Y:S02]  /*3790*/  LDG.E.LTC128B R19, desc[UR36][R6.64+0x124] ;  /* 0x0001242406137981 */ /* 0x000164000c1e1920 */
.L_x_105:
[----:B------:R-:W-:Y:S05]  /*37a0*/  BSYNC B1 ;  /* 0x0000000000017941 */ /* 0x000fea0003800000 */
.L_x_104:
[----:B-----5:R-:W-:Y:S01]  /*37b0*/  FMUL R2, R19, R152 ;  /* 0x0000009813027220 */ /* 0x020fe20000400000 */
[----:B------:R-:W-:Y:S01]  /*37c0*/  ISETP.GT.AND P0, PT, R3, 0x8, P0 ;  /* 0x000000080300780c */ /* 0x000fe20000704270 */
[----:B------:R-:W-:Y:S02]  /*37d0*/  BSSY B1, `(.L_x_106) ;  /* 0x0000005000017945 */ /* 0x000fe40003800000 */
[----:B------:R-:W-:-:S05]  /*37e0*/  FFMA R61, R61, R153, R2 ;  /* 0x000000993d3d7223 */ /* 0x000fca0000000002 */
[----:B------:R0:W-:Y:S05]  /*37f0*/  @P2 STG.E desc[UR36][R4.64+0x124], R61 ;  /* 0x0001243d04002986 */ /* 0x0001ea000c101924 */
[----:B------:R-:W-:Y:S05]  /*3800*/  @!P0 BRA `(.L_x_107) ;  /* 0x0000000000048947 */ /* 0x000fea0003800000 */
[----:B------:R0:W5:Y:S02]  /*3810*/  LDG.E.LTC128B R19, desc[UR36][R8.64+0x120] ;  /* 0x0001202408137981 */ /* 0x000164000c1e1920 */
.L_x_107:
[----:B------:R-:W-:Y:S05]  /*3820*/  BSYNC B1 ;  /* 0x0000000000017941 */ /* 0x000fea0003800000 */
.L_x_106:
        /* <DEDUP_REMOVED lines=8> */
.L_x_109:
[----:B------:R-:W-:Y:S05]  /*38b0*/  BSYNC B1 ;  /* 0x0000000000017941 */ /* 0x000fea0003800000 */
.L_x_108:
        /* <DEDUP_REMOVED lines=8> */
.L_x_111:
[----:B------:R-:W-:Y:S05]  /*3940*/  BSYNC B1 ;  /* 0x0000000000017941 */ /* 0x000fea0003800000 */
.L_x_110:
[----:B0----5:R-:W-:Y:S01]  /*3950*/  FMUL R13, R19, R152 ;  /* 0x00000098130d7220 */ /* 0x021fe20000400000 */
[----:B------:R-:W-:Y:S01]  /*3960*/  ISETP.GT.AND P1, PT, R3, RZ, P0 ;  /* 0x000000ff0300720c */ /* 0x000fe20000724270 */
[----:B------:R-:W-:Y:S02]  /*3970*/  BSSY B1, `(.L_x_112) ;  /* 0x0000005000017945 */ /* 0x000fe40003800000 */
[----:B------:R-:W-:-:S05]  /*3980*/  FFMA R13, R64, R153, R13 ;  /* 0x00000099400d7223 */ /* 0x000fca000000000d */
[----:B------:R0:W-:Y:S05]  /*3990*/  @P3 STG.E desc[UR36][R4.64+0x140], R13 ;  /* 0x0001400d04003986 */ /* 0x0001ea000c101924 */
[----:B------:R-:W-:Y:S05]  /*39a0*/  @!P1 BRA `(.L_x_113) ;  /* 0x0000000000049947 */ /* 0x000fea0003800000 */
[----:B------:R0:W5:Y:S02]  /*39b0*/  LDG.E.LTC128B R19, desc[UR36][R6.64+0x144] ;  /* 0x0001442406137981 */ /* 0x000164000c1e1920 */
.L_x_113:
[----:B------:R-:W-:Y:S05]  /*39c0*/  BSYNC B1 ;  /* 0x0000000000017941 */ /* 0x000fea0003800000 */
.L_x_112:
[----:B-----5:R-:W-:Y:S01]  /*39d0*/  FMUL R2, R19, R152 ;  /* 0x0000009813027220 */ /* 0x020fe20000400000 */
[----:B------:R-:W-:Y:S01]  /*39e0*/  ISETP.GT.AND P2, PT, R3, 0x8, P2 ;  /* 0x000000080300780c */ /* 0x000fe20001744270 */
[----:B------:R-:W-:Y:S02]  /*39f0*/  BSSY B1, `(.L_x_114) ;  /* 0x0000005000017945 */ /* 0x000fe40003800000 */
[----:B------:R-:W-:-:S05]  /*3a00*/  FFMA R65, R65, R153, R2 ;  /* 0x0000009941417223 */ /* 0x000fca0000000002 */
[----:B------:R0:W-:Y:S05]  /*3a10*/  @P1 STG.E desc[UR36][R4.64+0x144], R65 ;  /* 0x0001444104001986 */ /* 0x0001ea000c101924 */
[----:B------:R-:W-:Y:S05]  /*3a20*/  @!P2 BRA `(.L_x_115) ;  /* 0x000000000004a947 */ /* 0x000fea0003800000 */
[----:B------:R0:W5:Y:S02]  /*3a30*/  LDG.E.LTC128B R19, desc[UR36][R8.64+0x140] ;  /* 0x0001402408137981 */ /* 0x000164000c1e1920 */
.L_x_115:
[----:B------:R-:W-:Y:S05]  /*3a40*/  BSYNC B1 ;  /* 0x0000000000017941 */ /* 0x000fea0003800000 */
.L_x_114:
        /* <DEDUP_REMOVED lines=8> */
.L_x_117:
[----:B------:R-:W-:Y:S05]  /*3ad0*/  BSYNC B1 ;  /* 0x0000000000017941 */ /* 0x000fea0003800000 */
.L_x_116:
        /* <DEDUP_REMOVED lines=8> */
.L_x_119:
[----:B------:R-:W-:Y:S05]  /*3b60*/  BSYNC B1 ;  /* 0x0000000000017941 */ /* 0x000fea0003800000 */
.L_x_118:
[----:B0----5:R-:W-:Y:S01]  /*3b70*/  FMUL R13, R19, R152 ;  /* 0x00000098130d7220 */ /* 0x021fe20000400000 */
[----:B------:R-:W-:Y:S01]  /*3b80*/  ISETP.GT.AND P0, PT, R3, RZ, P2 ;  /* 0x000000ff0300720c */ /* 0x000fe20001704270 */
[----:B------:R-:W-:Y:S02]  /*3b90*/  BSSY B1, `(.L_x_120) ;  /* 0x0000005000017945 */ /* 0x000fe40003800000 */
[----:B------:R-:W-:-:S05]  /*3ba0*/  FFMA R13, R68, R153, R13 ;  /* 0x00000099440d7223 */ /* 0x000fca000000000d */
[----:B------:R0:W-:Y:S05]  /*3bb0*/  @P3 STG.E desc[UR36][R4.64+0x160], R13 ;  /* 0x0001600d04003986 */ /* 0x0001ea000c101924 */
[----:B------:R-:W-:Y:S05]  /*3bc0*/  @!P0 BRA `(.L_x_121) ;  /* 0x0000000000048947 */ /* 0x000fea0003800000 */
[----:B------:R0:W5:Y:S02]  /*3bd0*/  LDG.E.LTC128B R19, desc[UR36][R6.64+0x164] ;  /* 0x0001642406137981 */ /* 0x000164000c1e1920 */
.L_x_121:
[----:B------:R-:W-:Y:S05]  /*3be0*/  BSYNC B1 ;  /* 0x0000000000017941 */ /* 0x000fea0003800000 */
.L_x_120:
[----:B-----5:R-:W-:Y:S01]  /*3bf0*/  FMUL R2, R19, R152 ;  /* 0x0000009813027220 */ /* 0x020fe20000400000 */
[----:B------:R-:W-:Y:S01]  /*3c00*/  ISETP.GT.AND P1, PT, R3, 0x8, P1 ;  /* 0x000000080300780c */ /* 0x000fe20000f24270 */
[----:B------:R-:W-:Y:S02]  /*3c10*/  BSSY B1, `(.L_x_122) ;  /* 0x0000005000017945 */ /* 0x000fe40003800000 */
[----:B------:R-:W-:-:S05]  /*3c20*/  FFMA R69, R69, R153, R2 ;  /* 0x0000009945457223 */ /* 0x000fca0000000002 */
[----:B------:R0:W-:Y:S05]  /*3c30*/  @P0 STG.E desc[UR36][R4.64+0x164], R69 ;  /* 0x0001644504000986 */ /* 0x0001ea000c101924 */
[----:B------:R-:W-:Y:S05]  /*3c40*/  @!P1 BRA `(.L_x_123) ;  /* 0x0000000000049947 */ /* 0x000fea0003800000 */
[----:B------:R0:W5:Y:S02]  /*3c50*/  LDG.E.LTC128B R19, desc[UR36][R8.64+0x160] ;  /* 0x0001602408137981 */ /* 0x000164000c1e1920 */
.L_x_123:
[----:B------:R-:W-:Y:S05]  /*3c60*/  BSYNC B1 ;  /* 0x0000000000017941 */ /* 0x000fea0003800000 */
.L_x_122:
        /* <DEDUP_REMOVED lines=8> */
.L_x_125:
[----:B------:R-:W-:Y:S05]  /*3cf0*/  BSYNC B1 ;  /* 0x0000000000017941 */ /* 0x000fea0003800000 */
.L_x_124:
        /* <DEDUP_REMOVED lines=8> */
.L_x_127:
[----:B------:R-:W-:Y:S05]  /*3d80*/  BSYNC B1 ;  /* 0x0000000000017941 */ /* 0x000fea0003800000 */
.L_x_126:
[----:B0----5:R-:W-:Y:S01]  /*3d90*/  FMUL R13, R19, R152 ;  /* 0x00000098130d7220 */ /* 0x021fe20000400000 */
[----:B------:R-:W-:Y:S01]  /*3da0*/  ISETP.GT.AND P2, PT, R3, RZ, P1 ;  /* 0x000000ff0300720c */ /* 0x000fe20000f44270 */
[----:B------:R-:W-:Y:S02]  /*3db0*/  BSSY B1, `(.L_x_128) ;  /* 0x0000005000017945 */ /* 0x000fe40003800000 */
[----:B------:R-:W-:-:S05]  /*3dc0*/  FFMA R13, R72, R153, R13 ;  /* 0x00000099480d7223 */ /* 0x000fca000000000d */
[----:B------:R0:W-:Y:S05]  /*3dd0*/  @P3 STG.E desc[UR36][R4.64+0x180], R13 ;  /* 0x0001800d04003986 */ /* 0x0001ea000c101924 */
[----:B------:R-:W-:Y:S05]  /*3de0*/  @!P2 BRA `(.L_x_129) ;  /* 0x000000000004a947 */ /* 0x000fea0003800000 */
[----:B------:R0:W5:Y:S02]  /*3df0*/  LDG.E.LTC128B R19, desc[UR36][R6.64+0x184] ;  /* 0x0001842406137981 */ /* 0x000164000c1e1920 */
.L_x_129:
[----:B------:R-:W-:Y:S05]  /*3e00*/  BSYNC B1 ;  /* 0x0000000000017941 */ /* 0x000fea0003800000 */
.L_x_128:
[----:B-----5:R-:W-:Y:S01]  /*3e10*/  FMUL R2, R19, R152 ;  /* 0x0000009813027220 */ /* 0x020fe20000400000 */
[----:B------:R-:W-:Y:S01]  /*3e20*/  ISETP.GT.AND P0, PT, R3, 0x8, P0 ;  /* 0x000000080300780c */ /* 0x000fe20000704270 */
[----:B------:R-:W-:Y:S02]  /*3e30*/  BSSY B1, `(.L_x_130) ;  /* 0x0000005000017945 */ /* 0x000fe40003800000 */
[----:B------:R-:W-:-:S05]  /*3e40*/  FFMA R73, R73, R153, R2 ;  /* 0x0000009949497223 */ /* 0x000fca0000000002 */
[----:B------:R0:W-:Y:S05]  /*3e50*/  @P2 STG.E desc[UR36][R4.64+0x184], R73 ;  /* 0x0001844904002986 */ /* 0x0001ea000c101924 */
[----:B------:R-:W-:Y:S05]  /*3e60*/  @!P0 BRA `(.L_x_131) ;  /* 0x0000000000048947 */ /* 0x000fea0003800000 */
[----:B------:R0:W5:Y:S02]  /*3e70*/  LDG.E.LTC128B R19, desc[UR36][R8.64+0x180] ;  /* 0x0001802408137981 */ /* 0x000164000c1e1920 */
.L_x_131:
[----:B------:R-:W-:Y:S05]  /*3e80*/  BSYNC B1 ;  /* 0x0000000000017941 */ /* 0x000fea0003800000 */
.L_x_130:
        /* <DEDUP_REMOVED lines=8> */
.L_x_133:
[----:B------:R-:W-:Y:S05]  /*3f10*/  BSYNC B1 ;  /* 0x0000000000017941 */ /* 0x000fea0003800000 */
.L_x_132:
        /* <DEDUP_REMOVED lines=8> */
.L_x_135:
[----:B------:R-:W-:Y:S05]  /*3fa0*/  BSYNC B1 ;  /* 0x0000000000017941 */ /* 0x000fea0003800000 */
.L_x_134:
[----:B0----5:R-:W-:Y:S01]  /*3fb0*/  FMUL R13, R19, R152 ;  /* 0x00000098130d7220 */ /* 0x021fe20000400000 */
[----:B------:R-:W-:Y:S01]  /*3fc0*/  ISETP.GT.AND P1, PT, R3, RZ, P0 ;  /* 0x000000ff0300720c */ /* 0x000fe20000724270 */
[----:B------:R-:W-:Y:S02]  /*3fd0*/  BSSY B1, `(.L_x_136) ;  /* 0x0000005000017945 */ /* 0x000fe40003800000 */
[----:B------:R-:W-:-:S05]  /*3fe0*/  FFMA R13, R76, R153, R13 ;  /* 0x000000994c0d7223 */ /* 0x000fca000000000d */
[----:B------:R0:W-:Y:S05]  /*3ff0*/  @P3 STG.E desc[UR36][R4.64+0x1a0], R13 ;  /* 0x0001a00d04003986 */ /* 0x0001ea000c101924 */
[----:B------:R-:W-:Y:S05]  /*4000*/  @!P1 BRA `(.L_x_137) ;  /* 0x0000000000049947 */ /* 0x000fea0003800000 */
[----:B------:R0:W5:Y:S02]  /*4010*/  LDG.E.LTC128B R19, desc[UR36][R6.64+0x1a4] ;  /* 0x0001a42406137981 */ /* 0x000164000c1e1920 */
.L_x_137:
[----:B------:R-:W-:Y:S05]  /*4020*/  BSYNC B1 ;  /* 0x0000000000017941 */ /* 0x000fea0003800000 */
.L_x_136:
[----:B-----5:R-:W-:Y:S01]  /*4030*/  FMUL R2, R19, R152 ;  /* 0x0000009813027220 */ /* 0x020fe20000400000 */
[----:B------:R-:W-:Y:S01]  /*4040*/  ISETP.GT.AND P2, PT, R3, 0x8, P2 ;  /* 0x000000080300780c */ /* 0x000fe20001744270 */
[----:B------:R-:W-:Y:S02]  /*4050*/  BSSY B1, `(.L_x_138) ;  /* 0x0000005000017945 */ /* 0x000fe40003800000 */
[----:B------:R-:W-:-:S05]  /*4060*/  FFMA R77, R77, R153, R2 ;  /* 0x000000994d4d7223 */ /* 0x000fca0000000002 */
[----:B------:R0:W-:Y:S05]  /*4070*/  @P1 STG.E desc[UR36][R4.64+0x1a4], R77 ;  /* 0x0001a44d04001986 */ /* 0x0001ea000c101924 */
[----:B------:R-:W-:Y:S05]  /*4080*/  @!P2 BRA `(.L_x_139) ;  /* 0x000000000004a947 */ /* 0x000fea0003800000 */
[----:B------:R0:W5:Y:S02]  /*4090*/  LDG.E.LTC128B R19, desc[UR36][R8.64+0x1a0] ;  /* 0x0001a02408137981 */ /* 0x000164000c1e1920 */
.L_x_139:
[----:B------:R-:W-:Y:S05]  /*40a0*/  BSYNC B1 ;  /* 0x0000000000017941 */ /* 0x000fea0003800000 */
.L_x_138:
        /* <DEDUP_REMOVED lines=8> */
.L_x_141:
[----:B------:R-:W-:Y:S05]  /*4130*/  BSYNC B1 ;  /* 0x0000000000017941 */ /* 0x000fea0003800000 */
.L_x_140:
        /* <DEDUP_REMOVED lines=8> */
.L_x_143:
[----:B------:R-:W-:Y:S05]  /*41c0*/  BSYNC B1 ;  /* 0x0000000000017941 */ /* 0x000fea0003800000 */
.L_x_142:
[----:B0----5:R-:W-:Y:S01]  /*41d0*/  FMUL R13, R19, R152 ;  /* 0x00000098130d7220 */ /* 0x021fe20000400000 */
[----:B------:R-:W-:Y:S01]  /*41e0*/  ISETP.GT.AND P0, PT, R3, RZ, P2 ;  /* 0x000000ff0300720c */ /* 0x000fe20001704270 */
[----:B------:R-:W-:Y:S02]  /*41f0*/  BSSY B1, `(.L_x_144) ;  /* 0x0000005000017945 */ /* 0x000fe40003800000 */
[----:B------:R-:W-:-:S05]  /*4200*/  FFMA R13, R80, R153, R13 ;  /* 0x00000099500d7223 */ /* 0x000fca000000000d */
[----:B------:R0:W-:Y:S05]  /*4210*/  @P3 STG.E desc[UR36][R4.64+0x1c0], R13 ;  /* 0x0001c00d04003986 */ /* 0x0001ea000c101924 */
[----:B------:R-:W-:Y:S05]  /*4220*/  @!P0 BRA `(.L_x_145) ;  /* 0x0000000000048947 */ /* 0x000fea0003800000 */
[----:B------:R0:W5:Y:S02]  /*4230*/  LDG.E.LTC128B R19, desc[UR36][R6.64+0x1c4] ;  /* 0x0001c42406137981 */ /* 0x000164000c1e1920 */
.L_x_145:
[----:B------:R-:W-:Y:S05]  /*4240*/  BSYNC B1 ;  /* 0x0000000000017941 */ /* 0x000fea0003800000 */
.L_x_144:
[----:B-----5:R-:W-:Y:S01]  /*4250*/  FMUL R2, R19, R152 ;  /* 0x0000009813027220 */ /* 0x020fe20000400000 */
[----:B------:R-:W-:Y:S01]  /*4260*/  ISETP.GT.AND P1, PT, R3, 0x8, P1 ;  /* 0x000000080300780c */ /* 0x000fe20000f24270 */
[----:B------:R-:W-:Y:S02]  /*4270*/  BSSY B1, `(.L_x_146) ;  /* 0x0000005000017945 */ /* 0x000fe40003800000 */
[----:B------:R-:W-:-:S05]  /*4280*/  FFMA R81, R81, R153, R2 ;  /* 0x0000009951517223 */ /* 0x000fca0000000002 */
[----:B------:R0:W-:Y:S05]  /*4290*/  @P0 STG.E desc[UR36][R4.64+0x1c4], R81 ;  /* 0x0001c45104000986 */ /* 0x0001ea000c101924 */
[----:B------:R-:W-:Y:S05]  /*42a0*/  @!P1 BRA `(.L_x_147) ;  /* 0x0000000000049947 */ /* 0x000fea0003800000 */
[----:B------:R0:W5:Y:S02]  /*42b0*/  LDG.E.LTC128B R19, desc[UR36][R8.64+0x1c0] ;  /* 0x0001c02408137981 */ /* 0x000164000c1e1920 */
.L_x_147:
[----:B------:R-:W-:Y:S05]  /*42c0*/  BSYNC B1 ;  /* 0x0000000000017941 */ /* 0x000fea0003800000 */
.L_x_146:
        /* <DEDUP_REMOVED lines=8> */
.L_x_149:
[----:B------:R-:W-:Y:S05]  /*4350*/  BSYNC B1 ;  /* 0x0000000000017941 */ /* 0x000fea0003800000 */
.L_x_148:
        /* <DEDUP_REMOVED lines=8> */
.L_x_151:
[----:B------:R-:W-:Y:S05]  /*43e0*/  BSYNC B1 ;  /* 0x0000000000017941 */ /* 0x000fea0003800000 */
.L_x_150:
[----:B0----5:R-:W-:Y:S01]  /*43f0*/  FMUL R13, R19, R152 ;  /* 0x00000098130d7220 */ /* 0x021fe20000400000 */
[----:B------:R-:W-:Y:S01]  /*4400*/  ISETP.GT.AND P2, PT, R3, RZ, P1 ;  /* 0x000000ff0300720c */ /* 0x000fe20000f44270 */
[----:B------:R-:W-:Y:S02]  /*4410*/  BSSY B1, `(.L_x_152) ;  /* 0x0000005000017945 */ /* 0x000fe40003800000 */
[----:B------:R-:W-:-:S05]  /*4420*/  FFMA R13, R84, R153, R13 ;  /* 0x00000099540d7223 */ /* 0x000fca000000000d */
[----:B------:R0:W-:Y:S05]  /*4430*/  @P3 STG.E desc[UR36][R4.64+0x1e0], R13 ;  /* 0x0001e00d04003986 */ /* 0x0001ea000c101924 */
[----:B------:R-:W-:Y:S05]  /*4440*/  @!P2 BRA `(.L_x_153) ;  /* 0x000000000004a947 */ /* 0x000fea0003800000 */
[----:B------:R0:W5:Y:S02]  /*4450*/  LDG.E.LTC128B R19, desc[UR36][R6.64+0x1e4] ;  /* 0x0001e42406137981 */ /* 0x000164000c1e1920 */
.L_x_153:
[----:B------:R-:W-:Y:S05]  /*4460*/  BSYNC B1 ;  /* 0x0000000000017941 */ /* 0x000fea0003800000 */
.L_x_152:
[----:B-----5:R-:W-:Y:S01]  /*4470*/  FMUL R2, R19, R152 ;  /* 0x0000009813027220 */ /* 0x020fe20000400000 */
[----:B------:R-:W-:Y:S01]  /*4480*/  ISETP.GT.AND P0, PT, R3, 0x8, P0 ;  /* 0x000000080300780c */ /* 0x000fe20000704270 */
[----:B------:R-:W-:Y:S02]  /*4490*/  BSSY B1, `(.L_x_154) ;  /* 0x0000005000017945 */ /* 0x000fe40003800000 */
[----:B------:R-:W-:-:S05]  /*44a0*/  FFMA R85, R85, R153, R2 ;  /* 0x0000009955557223 */ /* 0x000fca0000000002 */
[----:B------:R0:W-:Y:S05]  /*44b0*/  @P2 STG.E desc[UR36][R4.64+0x1e4], R85 ;  /* 0x0001e45504002986 */ /* 0x0001ea000c101924 */
[----:B------:R-:W-:Y:S05]  /*44c0*/  @!P0 BRA `(.L_x_155) ;  /* 0x0000000000048947 */ /* 0x000fea0003800000 */
[----:B------:R0:W5:Y:S02]  /*44d0*/  LDG.E.LTC128B R19, desc[UR36][R8.64+0x1e0] ;  /* 0x0001e02408137981 */ /* 0x000164000c1e1920 */
.L_x_155:
[----:B------:R-:W-:Y:S05]  /*44e0*/  BSYNC B1 ;  /* 0x0000000000017941 */ /* 0x000fea0003800000 */
.L_x_154:
        /* <DEDUP_REMOVED lines=8> */
.L_x_157:
[----:B------:R-:W-:Y:S05]  /*4570*/  BSYNC B1 ;  /* 0x0000000000017941 */ /* 0x000fea0003800000 */
.L_x_156:
        /* <DEDUP_REMOVED lines=8> */
.L_x_159:
[----:B------:R-:W-:Y:S05]  /*4600*/  BSYNC B1 ;  /* 0x0000000000017941 */ /* 0x000fea0003800000 */
.L_x_158:
[----:B0----5:R-:W-:Y:S01]  /*4610*/  FMUL R13, R19, R152 ;  /* 0x00000098130d7220 */ /* 0x021fe20000400000 */
[----:B------:R-:W-:Y:S01]  /*4620*/  ISETP.GT.AND P1, PT, R3, RZ, P0 ;  /* 0x000000ff0300720c */ /* 0x000fe20000724270 */
[----:B------:R-:W-:Y:S02]  /*4630*/  BSSY B1, `(.L_x_160) ;  /* 0x0000005000017945 */ /* 0x000fe40003800000 */
[----:B------:R-:W-:-:S05]  /*4640*/  FFMA R13, R88, R153, R13 ;  /* 0x00000099580d7223 */ /* 0x000fca000000000d */
[----:B------:R0:W-:Y:S05]  /*4650*/  @P3 STG.E desc[UR36][R4.64+0x200], R13 ;  /* 0x0002000d04003986 */ /* 0x0001ea000c101924 */
[----:B------:R-:W-:Y:S05]  /*4660*/  @!P1 BRA `(.L_x_161) ;  /* 0x0000000000049947 */ /* 0x000fea0003800000 */
[----:B------:R0:W5:Y:S02]  /*4670*/  LDG.E.LTC128B R19, desc[UR36][R6.64+0x204] ;  /* 0x0002042406137981 */ /* 0x000164000c1e1920 */
.L_x_161:
[----:B------:R-:W-:Y:S05]  /*4680*/  BSYNC B1 ;  /* 0x0000000000017941 */ /* 0x000fea0003800000 */
.L_x_160:
[----:B-----5:R-:W-:Y:S01]  /*4690*/  FMUL R2, R19, R152 ;  /* 0x0000009813027220 */ /* 0x020fe20000400000 */
[----:B------:R-:W-:Y:S01]  /*46a0*/  ISETP.GT.AND P2, PT, R3, 0x8, P2 ;  /* 0x000000080300780c */ /* 0x000fe20001744270 */
[----:B------:R-:W-:Y:S02]  /*46b0*/  BSSY B1, `(.L_x_162) ;  /* 0x0000005000017945 */ /* 0x000fe40003800000 */
[----:B------:R-:W-:-:S05]  /*46c0*/  FFMA R89, R89, R153, R2 ;  /* 0x0000009959597223 */ /* 0x000fca0000000002 */
[----:B------:R0:W-:Y:S05]  /*46d0*/  @P1 STG.E desc[UR36][R4.64+0x204], R89 ;  /* 0x0002045904001986 */ /* 0x0001ea000c101924 */
[----:B------:R-:W-:Y:S05]  /*46e0*/  @!P2 BRA `(.L_x_163) ;  /* 0x000000000004a947 */ /* 0x000fea0003800000 */
[----:B------:R0:W5:Y:S02]  /*46f0*/  LDG.E.LTC128B R19, desc[UR36][R8.64+0x200] ;  /* 0x0002002408137981 */ /* 0x000164000c1e1920 */
.L_x_163:
[----:B------:R-:W-:Y:S05]  /*4700*/  BSYNC B1 ;  /* 0x0000000000017941 */ /* 0x000fea0003800000 */
.L_x_162:
        /* <DEDUP_REMOVED lines=8> */
.L_x_165:
[----:B------:R-:W-:Y:S05]  /*4790*/  BSYNC B1 ;  /* 0x0000000000017941 */ /* 0x000fea0003800000 */
.L_x_164:
        /* <DEDUP_REMOVED lines=8> */
.L_x_167:
[----:B------:R-:W-:Y:S05]  /*4820*/  BSYNC B1 ;  /* 0x0000000000017941 */ /* 0x000fea0003800000 */
.L_x_166:
[----:B0----5:R-:W-:Y:S01]  /*4830*/  FMUL R13, R19, R152 ;  /* 0x00000098130d7220 */ /* 0x021fe20000400000 */
[----:B------:R-:W-:Y:S01]  /*4840*/  ISETP.GT.AND P0, PT, R3, RZ, P2 ;  /* 0x000000ff0300720c */ /* 0x000fe20001704270 */
[----:B------:R-:W-:Y:S02]  /*4850*/  BSSY B1, `(.L_x_168) ;  /* 0x0000005000017945 */ /* 0x000fe40003800000 */
[----:B------:R-:W-:-:S05]  /*4860*/  FFMA R13, R92, R153, R13 ;  /* 0x000000995c0d7223 */ /* 0x000fca000000000d */
[----:B------:R0:W-:Y:S05]  /*4870*/  @P3 STG.E desc[UR36][R4.64+0x220], R13 ;  /* 0x0002200d04003986 */ /* 0x0001ea000c101924 */
[----:B------:R-:W-:Y:S05]  /*4880*/  @!P0 BRA `(.L_x_169) ;  /* 0x0000000000048947 */ /* 0x000fea0003800000 */
[----:B------:R0:W5:Y:S02]  /*4890*/  LDG.E.LTC128B R19, desc[UR36][R6.64+0x224] ;  /* 0x0002242406137981 */ /* 0x000164000c1e1920 */
.L_x_169:
[----:B------:R-:W-:Y:S05]  /*48a0*/  BSYNC B1 ;  /* 0x0000000000017941 */ /* 0x000fea0003800000 */
.L_x_168:
[----:B-----5:R-:W-:Y:S01]  /*48b0*/  FMUL R2, R19, R152 ;  /* 0x0000009813027220 */ /* 0x020fe20000400000 */
[----:B------:R-:W-:Y:S01]  /*48c0*/  ISETP.GT.AND P1, PT, R3, 0x8, P1 ;  /* 0x000000080300780c */ /* 0x000fe20000f24270 */
[----:B------:R-:W-:Y:S02]  /*48d0*/  BSSY B1, `(.L_x_170) ;  /* 0x0000005000017945 */ /* 0x000fe40003800000 */
[----:B------:R-:W-:-:S05]  /*48e0*/  FFMA R93, R93, R153, R2 ;  /* 0x000000995d5d7223 */ /* 0x000fca0000000002 */
[----:B------:R0:W-:Y:S05]  /*48f0*/  @P0 STG.E desc[UR36][R4.64+0x224], R93 ;  /* 0x0002245d04000986 */ /* 0x0001ea000c101924 */
[----:B------:R-:W-:Y:S05]  /*4900*/  @!P1 BRA `(.L_x_171) ;  /* 0x0000000000049947 */ /* 0x000fea0003800000 */
[----:B------:R0:W5:Y:S02]  /*4910*/  LDG.E.LTC128B R19, desc[UR36][R8.64+0x220] ;  /* 0x0002202408137981 */ /* 0x000164000c1e1920 */
.L_x_171:
[----:B------:R-:W-:Y:S05]  /*4920*/  BSYNC B1 ;  /* 0x0000000000017941 */ /* 0x000fea0003800000 */
.L_x_170:
        /* <DEDUP_REMOVED lines=8> */
.L_x_173:
[----:B------:R-:W-:Y:S05]  /*49b0*/  BSYNC B1 ;  /* 0x0000000000017941 */ /* 0x000fea0003800000 */
.L_x_172:
        /* <DEDUP_REMOVED lines=8> */
.L_x_175:
[----:B------:R-:W-:Y:S05]  /*4a40*/  BSYNC B1 ;  /* 0x0000000000017941 */ /* 0x000fea0003800000 */
.L_x_174:
[----:B0----5:R-:W-:Y:S01]  /*4a50*/  FMUL R13, R19, R152 ;  /* 0x00000098130d7220 */ /* 0x021fe20000400000 */
[----:B------:R-:W-:Y:S01]  /*4a60*/  ISETP.GT.AND P2, PT, R3, RZ, P1 ;  /* 0x000000ff0300720c */ /* 0x000fe20000f44270 */
[----:B------:R-:W-:Y:S02]  /*4a70*/  BSSY B1, `(.L_x_176) ;  /* 0x0000005000017945 */ /* 0x000fe40003800000 */
[----:B------:R-:W-:-:S05]  /*4a80*/  FFMA R13, R96, R153, R13 ;  /* 0x00000099600d7223 */ /* 0x000fca000000000d */
[----:B------:R0:W-:Y:S05]  /*4a90*/  @P3 STG.E desc[UR36][R4.64+0x240], R13 ;  /* 0x0002400d04003986 */ /* 0x0001ea000c101924 */
[----:B------:R-:W-:Y:S05]  /*4aa0*/  @!P2 BRA `(.L_x_177) ;  /* 0x000000000004a947 */ /* 0x000fea0003800000 */
[----:B------:R0:W5:Y:S02]  /*4ab0*/  LDG.E.LTC128B R19, desc[UR36][R6.64+0x244] ;  /* 0x0002442406137981 */ /* 0x000164000c1e1920 */
.L_x_177:
[----:B------:R-:W-:Y:S05]  /*4ac0*/  BSYNC B1 ;  /* 0x0000000000017941 */ /* 0x000fea0003800000 */
.L_x_176:
[----:B-----5:R-:W-:Y:S01]  /*4ad0*/  FMUL R2, R19, R152 ;  /* 0x0000009813027220 */ /* 0x020fe20000400000 */
[----:B------:R-:W-:Y:S01]  /*4ae0*/  ISETP.GT.AND P0, PT, R3, 0x8, P0 ;  /* 0x000000080300780c */ /* 0x000fe20000704270 */
[----:B------:R-:W-:Y:S02]  /*4af0*/  BSSY B1, `(.L_x_178) ;  /* 0x0000005000017945 */ /* 0x000fe40003800000 */
[----:B------:R-:W-:-:S05]  /*4b00*/  FFMA R97, R97, R153, R2 ;  /* 0x0000009961617223 */ /* 0x000fca0000000002 */
[----:B------:R0:W-:Y:S05]  /*4b10*/  @P2 STG.E desc[UR36][R4.64+0x244], R97 ;  /* 0x0002446104002986 */ /* 0x0001ea000c101924 */
[----:B------:R-:W-:Y:S05]  /*4b20*/  @!P0 BRA `(.L_x_179) ;  /* 0x0000000000048947 */ /* 0x000fea0003800000 */
[----:B------:R0:W5:Y:S02]  /*4b30*/  LDG.E.LTC128B R19, desc[UR36][R8.64+0x240] ;  /* 0x0002402408137981 */ /* 0x000164000c1e1920 */
.L_x_179:
[----:B------:R-:W-:Y:S05]  /*4b40*/  BSYNC B1 ;  /* 0x0000000000017941 */ /* 0x000fea0003800000 */
.L_x_178:
        /* <DEDUP_REMOVED lines=8> */
.L_x_181:
[----:B------:R-:W-:Y:S05]  /*4bd0*/  BSYNC B1 ;  /* 0x0000000000017941 */ /* 0x000fea0003800000 */
.L_x_180:
        /* <DEDUP_REMOVED lines=8> */
.L_x_183:
[----:B------:R-:W-:Y:S05]  /*4c60*/  BSYNC B1 ;  /* 0x0000000000017941 */ /* 0x000fea0003800000 */
.L_x_182:
[----:B0----5:R-:W-:Y:S01]  /*4c70*/  FMUL R13, R19, R152 ;  /* 0x00000098130d7220 */ /* 0x021fe20000400000 */
[----:B------:R-:W-:Y:S01]  /*4c80*/  ISETP.GT.AND P1, PT, R3, RZ, P0 ;  /* 0x000000ff0300720c */ /* 0x000fe20000724270 */
[----:B------:R-:W-:Y:S02]  /*4c90*/  BSSY B1, `(.L_x_184) ;  /* 0x0000005000017945 */ /* 0x000fe40003800000 */
[----:B------:R-:W-:-:S05]  /*4ca0*/  FFMA R13, R100, R153, R13 ;  /* 0x00000099640d7223 */ /* 0x000fca000000000d */
[----:B------:R0:W-:Y:S05]  /*4cb0*/  @P3 STG.E desc[UR36][R4.64+0x260], R13 ;  /* 0x0002600d04003986 */ /* 0x0001ea000c101924 */
[----:B------:R-:W-:Y:S05]  /*4cc0*/  @!P1 BRA `(.L_x_185) ;  /* 0x0000000000049947 */ /* 0x000fea0003800000 */
[----:B------:R0:W5:Y:S02]  /*4cd0*/  LDG.E.LTC128B R19, desc[UR36][R6.64+0x264] ;  /* 0x0002642406137981 */ /* 0x000164000c1e1920 */
.L_x_185:
[----:B------:R-:W-:Y:S05]  /*4ce0*/  BSYNC B1 ;  /* 0x0000000000017941 */ /* 0x000fea0003800000 */
.L_x_184:
[----:B-----5:R-:W-:Y:S01]  /*4cf0*/  FMUL R2, R19, R152 ;  /* 0x0000009813027220 */ /* 0x020fe20000400000 */
[----:B------:R-:W-:Y:S01]  /*4d00*/  ISETP.GT.AND P2, PT, R3, 0x8, P2 ;  /* 0x000000080300780c */ /* 0x000fe20001744270 */
[----:B------:R-:W-:Y:S02]  /*4d10*/  BSSY B1, `(.L_x_186) ;  /* 0x0000005000017945 */ /* 0x000fe40003800000 */
[----:B------:R-:W-:-:S05]  /*4d20*/  FFMA R101, R101, R153, R2 ;  /* 0x0000009965657223 */ /* 0x000fca0000000002 */
[----:B------:R0:W-:Y:S05]  /*4d30*/  @P1 STG.E desc[UR36][R4.64+0x264], R101 ;  /* 0x0002646504001986 */ /* 0x0001ea000c101924 */
[----:B------:R-:W-:Y:S05]  /*4d40*/  @!P2 BRA `(.L_x_187) ;  /* 0x000000000004a947 */ /* 0x000fea0003800000 */
[----:B------:R0:W5:Y:S02]  /*4d50*/  LDG.E.LTC128B R19, desc[UR36][R8.64+0x260] ;  /* 0x0002602408137981 */ /* 0x000164000c1e1920 */
.L_x_187:
[----:B------:R-:W-:Y:S05]  /*4d60*/  BSYNC B1 ;  /* 0x0000000000017941 */ /* 0x000fea0003800000 */
.L_x_186:
        /* <DEDUP_REMOVED lines=8> */
.L_x_189:
[----:B------:R-:W-:Y:S05]  /*4df0*/  BSYNC B1 ;  /* 0x0000000000017941 */ /* 0x000fea0003800000 */
.L_x_188:
        /* <DEDUP_REMOVED lines=8> */
.L_x_191:
[----:B------:R-:W-:Y:S05]  /*4e80*/  BSYNC B1 ;  /* 0x0000000000017941 */ /* 0x000fea0003800000 */
.L_x_190:
[----:B0----5:R-:W-:Y:S01]  /*4e90*/  FMUL R13, R19, R152 ;  /* 0x00000098130d7220 */ /* 0x021fe20000400000 */
[----:B------:R-:W-:Y:S01]  /*4ea0*/  ISETP.GT.AND P0, PT, R3, RZ, P2 ;  /* 0x000000ff0300720c */ /* 0x000fe20001704270 */
[----:B------:R-:W-:Y:S02]  /*4eb0*/  BSSY B1, `(.L_x_192) ;  /* 0x0000005000017945 */ /* 0x000fe40003800000 */
[----:B------:R-:W-:-:S05]  /*4ec0*/  FFMA R13, R104, R153, R13 ;  /* 0x00000099680d7223 */ /* 0x000fca000000000d */
[----:B------:R0:W-:Y:S05]  /*4ed0*/  @P3 STG.E desc[UR36][R4.64+0x280], R13 ;  /* 0x0002800d04003986 */ /* 0x0001ea000c101924 */
[----:B------:R-:W-:Y:S05]  /*4ee0*/  @!P0 BRA `(.L_x_193) ;  /* 0x0000000000048947 */ /* 0x000fea0003800000 */
[----:B------:R0:W5:Y:S02]  /*4ef0*/  LDG.E.LTC128B R19, desc[UR36][R6.64+0x284] ;  /* 0x0002842406137981 */ /* 0x000164000c1e1920 */
.L_x_193:
[----:B------:R-:W-:Y:S05]  /*4f00*/  BSYNC B1 ;  /* 0x0000000000017941 */ /* 0x000fea0003800000 */
.L_x_192:
[----:B-----5:R-:W-:Y:S01]  /*4f10*/  FMUL R2, R19, R152 ;  /* 0x0000009813027220 */ /* 0x020fe20000400000 */
[----:B------:R-:W-:Y:S01]  /*4f20*/  ISETP.GT.AND P1, PT, R3, 0x8, P1 ;  /* 0x000000080300780c */ /* 0x000fe20000f24270 */
[----:B------:R-:W-:Y:S02]  /*4f30*/  BSSY B1, `(.L_x_194) ;  /* 0x0000005000017945 */ /* 0x000fe40003800000 */
[----:B------:R-:W-:-:S05]  /*4f40*/  FFMA R105, R105, R153, R2 ;  /* 0x0000009969697223 */ /* 0x000fca0000000002 */
[----:B------:R0:W-:Y:S05]  /*4f50*/  @P0 STG.E desc[UR36][R4.64+0x284], R105 ;  /* 0x0002846904000986 */ /* 0x0001ea000c101924 */
[----:B------:R-:W-:Y:S05]  /*4f60*/  @!P1 BRA `(.L_x_195) ;  /* 0x0000000000049947 */ /* 0x000fea0003800000 */
[----:B------:R0:W5:Y:S02]  /*4f70*/  LDG.E.LTC128B R19, desc[UR36][R8.64+0x280] ;  /* 0x0002802408137981 */ /* 0x000164000c1e1920 */
.L_x_195:
[----:B------:R-:W-:Y:S05]  /*4f80*/  BSYNC B1 ;  /* 0x0000000000017941 */ /* 0x000fea0003800000 */
.L_x_194:
        /* <DEDUP_REMOVED lines=8> */
.L_x_197:
[----:B------:R-:W-:Y:S05]  /*5010*/  BSYNC B1 ;  /* 0x0000000000017941 */ /* 0x000fea0003800000 */
.L_x_196:
        /* <DEDUP_REMOVED lines=8> */
.L_x_199:
[----:B------:R-:W-:Y:S05]  /*50a0*/  BSYNC B1 ;  /* 0x0000000000017941 */ /* 0x000fea0003800000 */
.L_x_198:
[----:B0----5:R-:W-:Y:S01]  /*50b0*/  FMUL R13, R19, R152 ;  /* 0x00000098130d7220 */ /* 0x021fe20000400000 */
[----:B------:R-:W-:Y:S01]  /*50c0*/  ISETP.GT.AND P2, PT, R3, RZ, P1 ;  /* 0x000000ff0300720c */ /* 0x000fe20000f44270 */
[----:B------:R-:W-:Y:S02]  /*50d0*/  BSSY B1, `(.L_x_200) ;  /* 0x0000005000017945 */ /* 0x000fe40003800000 */
[----:B------:R-:W-:-:S05]  /*50e0*/  FFMA R13, R108, R153, R13 ;  /* 0x000000996c0d7223 */ /* 0x000fca000000000d */
[----:B------:R0:W-:Y:S05]  /*50f0*/  @P3 STG.E desc[UR36][R4.64+0x2a0], R13 ;  /* 0x0002a00d04003986 */ /* 0x0001ea000c101924 */
[----:B------:R-:W-:Y:S05]  /*5100*/  @!P2 BRA `(.L_x_201) ;  /* 0x000000000004a947 */ /* 0x000fea0003800000 */
[----:B------:R0:W5:Y:S02]  /*5110*/  LDG.E.LTC128B R19, desc[UR36][R6.64+0x2a4] ;  /* 0x0002a42406137981 */ /* 0x000164000c1e1920 */
.L_x_201:
[----:B------:R-:W-:Y:S05]  /*5120*/  BSYNC B1 ;  /* 0x0000000000017941 */ /* 0x000fea0003800000 */
.L_x_200:
[----:B-----5:R-:W-:Y:S01]  /*5130*/  FMUL R2, R19, R152 ;  /* 0x0000009813027220 */ /* 0x020fe20000400000 */
[----:B------:R-:W-:Y:S01]  /*5140*/  ISETP.GT.AND P0, PT, R3, 0x8, P0 ;  /* 0x000000080300780c */ /* 0x000fe20000704270 */
[----:B------:R-:W-:Y:S02]  /*5150*/  BSSY B1, `(.L_x_202) ;  /* 0x0000005000017945 */ /* 0x000fe40003800000 */
[----:B------:R-:W-:-:S05]  /*5160*/  FFMA R109, R109, R153, R2 ;  /* 0x000000996d6d7223 */ /* 0x000fca0000000002 */
[----:B------:R0:W-:Y:S05]  /*5170*/  @P2 STG.E desc[UR36][R4.64+0x2a4], R109 ;  /* 0x0002a46d04002986 */ /* 0x0001ea000c101924 */
[----:B------:R-:W-:Y:S05]  /*5180*/  @!P0 BRA `(.L_x_203) ;  /* 0x0000000000048947 */ /* 0x000fea0003800000 */
[----:B------:R0:W5:Y:S02]  /*5190*/  LDG.E.LTC128B R19, desc[UR36][R8.64+0x2a0] ;  /* 0x0002a02408137981 */ /* 0x000164000c1e1920 */
.L_x_203:
[----:B------:R-:W-:Y:S05]  /*51a0*/  BSYNC B1 ;  /* 0x0000000000017941 */ /* 0x000fea0003800000 */
.L_x_202:
        /* <DEDUP_REMOVED lines=8> */
.L_x_205:
[----:B------:R-:W-:Y:S05]  /*5230*/  BSYNC B1 ;  /* 0x0000000000017941 */ /* 0x000fea0003800000 */
.L_x_204:
        /* <DEDUP_REMOVED lines=8> */
.L_x_207:
[----:B------:R-:W-:Y:S05]  /*52c0*/  BSYNC B1 ;  /* 0x0000000000017941 */ /* 0x000fea0003800000 */
.L_x_206:
[----:B0----5:R-:W-:Y:S01]  /*52d0*/  FMUL R13, R19, R152 ;  /* 0x00000098130d7220 */ /* 0x021fe20000400000 */
[----:B------:R-:W-:Y:S01]  /*52e0*/  ISETP.GT.AND P1, PT, R3, RZ, P0 ;  /* 0x000000ff0300720c */ /* 0x000fe20000724270 */
[----:B------:R-:W-:Y:S02]  /*52f0*/  BSSY B1, `(.L_x_208) ;  /* 0x0000005000017945 */ /* 0x000fe40003800000 */
[----:B------:R-:W-:-:S05]  /*5300*/  FFMA R13, R112, R153, R13 ;  /* 0x00000099700d7223 */ /* 0x000fca000000000d */
[----:B------:R0:W-:Y:S05]  /*5310*/  @P3 STG.E desc[UR36][R4.64+0x2c0], R13 ;  /* 0x0002c00d04003986 */ /* 0x0001ea000c101924 */
[----:B------:R-:W-:Y:S05]  /*5320*/  @!P1 BRA `(.L_x_209) ;  /* 0x0000000000049947 */ /* 0x000fea0003800000 */
[----:B------:R0:W5:Y:S02]  /*5330*/  LDG.E.LTC128B R19, desc[UR36][R6.64+0x2c4] ;  /* 0x0002c42406137981 */ /* 0x000164000c1e1920 */
.L_x_209:
[----:B------:R-:W-:Y:S05]  /*5340*/  BSYNC B1 ;  /* 0x0000000000017941 */ /* 0x000fea0003800000 */
.L_x_208:
[----:B-----5:R-:W-:Y:S01]  /*5350*/  FMUL R2, R19, R152 ;  /* 0x0000009813027220 */ /* 0x020fe20000400000 */
[----:B------:R-:W-:Y:S01]  /*5360*/  ISETP.GT.AND P2, PT, R3, 0x8, P2 ;  /* 0x000000080300780c */ /* 0x000fe20001744270 */
[----:B------:R-:W-:Y:S02]  /*5370*/  BSSY B1, `(.L_x_210) ;  /* 0x0000005000017945 */ /* 0x000fe40003800000 */
[----:B------:R-:W-:-:S05]  /*5380*/  FFMA R113, R113, R153, R2 ;  /* 0x0000009971717223 */ /* 0x000fca0000000002 */
[----:B------:R0:W-:Y:S05]  /*5390*/  @P1 STG.E desc[UR36][R4.64+0x2c4], R113 ;  /* 0x0002c47104001986 */ /* 0x0001ea000c101924 */
[----:B------:R-:W-:Y:S05]  /*53a0*/  @!P2 BRA `(.L_x_211) ;  /* 0x000000000004a947 */ /* 0x000fea0003800000 */
[----:B------:R0:W5:Y:S02]  /*53b0*/  LDG.E.LTC128B R19, desc[UR36][R8.64+0x2c0] ;  /* 0x0002c02408137981 */ /* 0x000164000c1e1920 */
.L_x_211:
[----:B------:R-:W-:Y:S05]  /*53c0*/  BSYNC B1 ;  /* 0x0000000000017941 */ /* 0x000fea0003800000 */
.L_x_210:
        /* <DEDUP_REMOVED lines=8> */
.L_x_213:
[----:B------:R-:W-:Y:S05]  /*5450*/  BSYNC B1 ;  /* 0x0000000000017941 */ /* 0x000fea0003800000 */
.L_x_212:
        /* <DEDUP_REMOVED lines=8> */
.L_x_215:
[----:B------:R-:W-:Y:S05]  /*54e0*/  BSYNC B1 ;  /* 0x0000000000017941 */ /* 0x000fea0003800000 */
.L_x_214:
[----:B0----5:R-:W-:Y:S01]  /*54f0*/  FMUL R13, R19, R152 ;  /* 0x00000098130d7220 */ /* 0x021fe20000400000 */
[----:B------:R-:W-:Y:S01]  /*5500*/  ISETP.GT.AND P0, PT, R3, RZ, P2 ;  /* 0x000000ff0300720c */ /* 0x000fe20001704270 */
[----:B------:R-:W-:Y:S02]  /*5510*/  BSSY B1, `(.L_x_216) ;  /* 0x0000005000017945 */ /* 0x000fe40003800000 */
[----:B------:R-:W-:-:S05]  /*5520*/  FFMA R13, R116, R153, R13 ;  /* 0x00000099740d7223 */ /* 0x000fca000000000d */
[----:B------:R0:W-:Y:S05]  /*5530*/  @P3 STG.E desc[UR36][R4.64+0x2e0], R13 ;  /* 0x0002e00d04003986 */ /* 0x0001ea000c101924 */
[----:B------:R-:W-:Y:S05]  /*5540*/  @!P0 BRA `(.L_x_217) ;  /* 0x0000000000048947 */ /* 0x000fea0003800000 */
[----:B------:R0:W5:Y:S02]  /*5550*/  LDG.E.LTC128B R19, desc[UR36][R6.64+0x2e4] ;  /* 0x0002e42406137981 */ /* 0x000164000c1e1920 */
.L_x_217:
[----:B------:R-:W-:Y:S05]  /*5560*/  BSYNC B1 ;  /* 0x0000000000017941 */ /* 0x000fea0003800000 */
.L_x_216:
[----:B-----5:R-:W-:Y:S01]  /*5570*/  FMUL R2, R19, R152 ;  /* 0x0000009813027220 */ /* 0x020fe20000400000 */
[----:B------:R-:W-:Y:S01]  /*5580*/  ISETP.GT.AND P1, PT, R3, 0x8, P1 ;  /* 0x000000080300780c */ /* 0x000fe20000f24270 */
[----:B------:R-:W-:Y:S02]  /*5590*/  BSSY B1, `(.L_x_218) ;  /* 0x0000005000017945 */ /* 0x000fe40003800000 */
[----:B------:R-:W-:-:S05]  /*55a0*/  FFMA R117, R117, R153, R2 ;  /* 0x0000009975757223 */ /* 0x000fca0000000002 */
[----:B------:R0:W-:Y:S05]  /*55b0*/  @P0 STG.E desc[UR36][R4.64+0x2e4], R117 ;  /* 0x0002e47504000986 */ /* 0x0001ea000c101924 */
[----:B------:R-:W-:Y:S05]  /*55c0*/  @!P1 BRA `(.L_x_219) ;  /* 0x0000000000049947 */ /* 0x000fea0003800000 */
[----:B------:R0:W5:Y:S02]  /*55d0*/  LDG.E.LTC128B R19, desc[UR36][R8.64+0x2e0] ;  /* 0x0002e02408137981 */ /* 0x000164000c1e1920 */
.L_x_219:
[----:B------:R-:W-:Y:S05]  /*55e0*/  BSYNC B1 ;  /* 0x0000000000017941 */ /* 0x000fea0003800000 */
.L_x_218:
        /* <DEDUP_REMOVED lines=8> */
.L_x_221:
[----:B------:R-:W-:Y:S05]  /*5670*/  BSYNC B1 ;  /* 0x0000000000017941 */ /* 0x000fea0003800000 */
.L_x_220:
        /* <DEDUP_REMOVED lines=8> */
.L_x_223:
[----:B------:R-:W-:Y:S05]  /*5700*/  BSYNC B1 ;  /* 0x0000000000017941 */ /* 0x000fea0003800000 */
.L_x_222:
[----:B0----5:R-:W-:Y:S01]  /*5710*/  FMUL R13, R19, R152 ;  /* 0x00000098130d7220 */ /* 0x021fe20000400000 */
[----:B------:R-:W-:Y:S01]  /*5720*/  ISETP.GT.AND P2, PT, R3, RZ, P1 ;  /* 0x000000ff0300720c */ /* 0x000fe20000f44270 */
[----:B------:R-:W-:Y:S02]  /*5730*/  BSSY B1, `(.L_x_224) ;  /* 0x0000005000017945 */ /* 0x000fe40003800000 */
[----:B------:R-:W-:-:S05]  /*5740*/  FFMA R13, R120, R153, R13 ;  /* 0x00000099780d7223 */ /* 0x000fca000000000d */
[----:B------:R0:W-:Y:S05]  /*5750*/  @P3 STG.E desc[UR36][R4.64+0x300], R13 ;  /* 0x0003000d04003986 */ /* 0x0001ea000c101924 */
[----:B------:R-:W-:Y:S05]  /*5760*/  @!P2 BRA `(.L_x_225) ;  /* 0x000000000004a947 */ /* 0x000fea0003800000 */
[----:B------:R0:W5:Y:S02]  /*5770*/  LDG.E.LTC128B R19, desc[UR36][R6.64+0x304] ;  /* 0x0003042406137981 */ /* 0x000164000c1e1920 */
.L_x_225:
[----:B------:R-:W-:Y:S05]  /*5780*/  BSYNC B1 ;  /* 0x0000000000017941 */ /* 0x000fea0003800000 */
.L_x_224:
[----:B-----5:R-:W-:Y:S01]  /*5790*/  FMUL R2, R19, R152 ;  /* 0x0000009813027220 */ /* 0x020fe20000400000 */
[----:B------:R-:W-:Y:S01]  /*57a0*/  ISETP.GT.AND P0, PT, R3, 0x8, P0 ;  /* 0x000000080300780c */ /* 0x000fe20000704270 */
[----:B------:R-:W-:Y:S02]  /*57b0*/  BSSY B1, `(.L_x_226) ;  /* 0x0000005000017945 */ /* 0x000fe40003800000 */
[----:B------:R-:W-:-:S05]  /*57c0*/  FFMA R121, R121, R153, R2 ;  /* 0x0000009979797223 */ /* 0x000fca0000000002 */
[----:B------:R0:W-:Y:S05]  /*57d0*/  @P2 STG.E desc[UR36][R4.64+0x304], R121 ;  /* 0x0003047904002986 */ /* 0x0001ea000c101924 */
[----:B------:R-:W-:Y:S05]  /*57e0*/  @!P0 BRA `(.L_x_227) ;  /* 0x0000000000048947 */ /* 0x000fea0003800000 */
[----:B------:R0:W5:Y:S02]  /*57f0*/  LDG.E.LTC128B R19, desc[UR36][R8.64+0x300] ;  /* 0x0003002408137981 */ /* 0x000164000c1e1920 */
.L_x_227:
[----:B------:R-:W-:Y:S05]  /*5800*/  BSYNC B1 ;  /* 0x0000000000017941 */ /* 0x000fea0003800000 */
.L_x_226:
        /* <DEDUP_REMOVED lines=8> */
.L_x_229:
[----:B------:R-:W-:Y:S05]  /*5890*/  BSYNC B1 ;  /* 0x0000000000017941 */ /* 0x000fea0003800000 */
.L_x_228:
        /* <DEDUP_REMOVED lines=8> */
.L_x_231:
[----:B------:R-:W-:Y:S05]  /*5920*/  BSYNC B1 ;  /* 0x0000000000017941 */ /* 0x000fea0003800000 */
.L_x_230:
[----:B0----5:R-:W-:Y:S01]  /*5930*/  FMUL R13, R19, R152 ;  /* 0x00000098130d7220 */ /* 0x021fe20000400000 */
[----:B------:R-:W-:Y:S01]  /*5940*/  ISETP.GT.AND P1, PT, R3, RZ, P0 ;  /* 0x000000ff0300720c */ /* 0x000fe20000724270 */
[----:B------:R-:W-:Y:S02]  /*5950*/  BSSY B1, `(.L_x_232) ;  /* 0x0000005000017945 */ /* 0x000fe40003800000 */
[----:B------:R-:W-:-:S05]  /*5960*/  FFMA R13, R124, R153, R13 ;  /* 0x000000997c0d7223 */ /* 0x000fca000000000d */
[----:B------:R0:W-:Y:S05]  /*5970*/  @P3 STG.E desc[UR36][R4.64+0x320], R13 ;  /* 0x0003200d04003986 */ /* 0x0001ea000c101924 */
[----:B------:R-:W-:Y:S05]  /*5980*/  @!P1 BRA `(.L_x_233) ;  /* 0x0000000000049947 */ /* 0x000fea0003800000 */
[----:B------:R0:W5:Y:S02]  /*5990*/  LDG.E.LTC128B R19, desc[UR36][R6.64+0x324] ;  /* 0x0003242406137981 */ /* 0x000164000c1e1920 */
.L_x_233:
[----:B------:R-:W-:Y:S05]  /*59a0*/  BSYNC B1 ;  /* 0x0000000000017941 */ /* 0x000fea0003800000 */
.L_x_232:
[----:B-----5:R-:W-:Y:S01]  /*59b0*/  FMUL R2, R19, R152 ;  /* 0x0000009813027220 */ /* 0x020fe20000400000 */
[----:B------:R-:W-:Y:S01]  /*59c0*/  ISETP.GT.AND P2, PT, R3, 0x8, P2 ;  /* 0x000000080300780c */ /* 0x000fe20001744270 */
[----:B------:R-:W-:Y:S02]  /*59d0*/  BSSY B1, `(.L_x_234) ;  /* 0x0000005000017945 */ /* 0x000fe40003800000 */
[----:B------:R-:W-:-:S05]  /*59e0*/  FFMA R125, R125, R153, R2 ;  /* 0x000000997d7d7223 */ /* 0x000fca0000000002 */
[----:B------:R0:W-:Y:S05]  /*59f0*/  @P1 STG.E desc[UR36][R4.64+0x324], R125 ;  /* 0x0003247d04001986 */ /* 0x0001ea000c101924 */
[----:B------:R-:W-:Y:S05]  /*5a00*/  @!P2 BRA `(.L_x_235) ;  /* 0x000000000004a947 */ /* 0x000fea0003800000 */
[----:B------:R0:W5:Y:S02]  /*5a10*/  LDG.E.LTC128B R19, desc[UR36][R8.64+0x320] ;  /* 0x0003202408137981 */ /* 0x000164000c1e1920 */
.L_x_235:
[----:B------:R-:W-:Y:S05]  /*5a20*/  BSYNC B1 ;  /* 0x0000000000017941 */ /* 0x000fea0003800000 */
.L_x_234:
        /* <DEDUP_REMOVED lines=8> */
.L_x_237:
[----:B------:R-:W-:Y:S05]  /*5ab0*/  BSYNC B1 ;  /* 0x0000000000017941 */ /* 0x000fea0003800000 */
.L_x_236:
        /* <DEDUP_REMOVED lines=8> */
.L_x_239:
[----:B------:R-:W-:Y:S05]  /*5b40*/  BSYNC B1 ;  /* 0x0000000000017941 */ /* 0x000fea0003800000 */
.L_x_238:
[----:B0----5:R-:W-:Y:S01]  /*5b50*/  FMUL R13, R19, R152 ;  /* 0x00000098130d7220 */ /* 0x021fe20000400000 */
[----:B------:R-:W-:Y:S01]  /*5b60*/  ISETP.GT.AND P0, PT, R3, RZ, P2 ;  /* 0x000000ff0300720c */ /* 0x000fe20001704270 */
[----:B------:R-:W-:Y:S02]  /*5b70*/  BSSY B1, `(.L_x_240) ;  /* 0x0000005000017945 */ /* 0x000fe40003800000 */
[----:B------:R-:W-:-:S05]  /*5b80*/  FFMA R13, R128, R153, R13 ;  /* 0x00000099800d7223 */ /* 0x000fca000000000d */
[----:B------:R0:W-:Y:S05]  /*5b90*/  @P3 STG.E desc[UR36][R4.64+0x340], R13 ;  /* 0x0003400d04003986 */ /* 0x0001ea000c101924 */
[----:B------:R-:W-:Y:S05]  /*5ba0*/  @!P0 BRA `(.L_x_241) ;  /* 0x0000000000048947 */ /* 0x000fea0003800000 */
[----:B------:R0:W5:Y:S02]  /*5bb0*/  LDG.E.LTC128B R19, desc[UR36][R6.64+0x344] ;  /* 0x0003442406137981 */ /* 0x000164000c1e1920 */
.L_x_241:
[----:B------:R-:W-:Y:S05]  /*5bc0*/  BSYNC B1 ;  /* 0x0000000000017941 */ /* 0x000fea0003800000 */
.L_x_240:
[----:B-----5:R-:W-:Y:S01]  /*5bd0*/  FMUL R2, R19, R152 ;  /* 0x0000009813027220 */ /* 0x020fe20000400000 */
[----:B------:R-:W-:Y:S01]  /*5be0*/  ISETP.GT.AND P1, PT, R3, 0x8, P1 ;  /* 0x000000080300780c */ /* 0x000fe20000f24270 */
[----:B------:R-:W-:Y:S02]  /*5bf0*/  BSSY B1, `(.L_x_242) ;  /* 0x0000005000017945 */ /* 0x000fe40003800000 */
[----:B------:R-:W-:-:S05]  /*5c00*/  FFMA R129, R129, R153, R2 ;  /* 0x0000009981817223 */ /* 0x000fca0000000002 */
[----:B------:R0:W-:Y:S05]  /*5c10*/  @P0 STG.E desc[UR36][R4.64+0x344], R129 ;  /* 0x0003448104000986 */ /* 0x0001ea000c101924 */
[----:B------:R-:W-:Y:S05]  /*5c20*/  @!P1 BRA `(.L_x_243) ;  /* 0x0000000000049947 */ /* 0x000fea0003800000 */
[----:B------:R0:W5:Y:S02]  /*5c30*/  LDG.E.LTC128B R19, desc[UR36][R8.64+0x340] ;  /* 0x0003402408137981 */ /* 0x000164000c1e1920 */
.L_x_243:
[----:B------:R-:W-:Y:S05]  /*5c40*/  BSYNC B1 ;  /* 0x0000000000017941 */ /* 0x000fea0003800000 */
.L_x_242:
        /* <DEDUP_REMOVED lines=8> */
.L_x_245:
[----:B------:R-:W-:Y:S05]  /*5cd0*/  BSYNC B1 ;  /* 0x0000000000017941 */ /* 0x000fea0003800000 */
.L_x_244:
        /* <DEDUP_REMOVED lines=8> */
.L_x_247:
[----:B------:R-:W-:Y:S05]  /*5d60*/  BSYNC B1 ;  /* 0x0000000000017941 */ /* 0x000fea0003800000 */
.L_x_246:
[----:B0----5:R-:W-:Y:S01]  /*5d70*/  FMUL R13, R19, R152 ;  /* 0x00000098130d7220 */ /* 0x021fe20000400000 */
[----:B------:R-:W-:Y:S01]  /*5d80*/  ISETP.GT.AND P2, PT, R3, RZ, P1 ;  /* 0x000000ff0300720c */ /* 0x000fe20000f44270 */
[----:B------:R-:W-:Y:S02]  /*5d90*/  BSSY B1, `(.L_x_248) ;  /* 0x0000005000017945 */ /* 0x000fe40003800000 */
[----:B------:R-:W-:-:S05]  /*5da0*/  FFMA R13, R132, R153, R13 ;  /* 0x00000099840d7223 */ /* 0x000fca000000000d */
[----:B------:R0:W-:Y:S05]  /*5db0*/  @P3 STG.E desc[UR36][R4.64+0x360], R13 ;  /* 0x0003600d04003986 */ /* 0x0001ea000c101924 */
[----:B------:R-:W-:Y:S05]  /*5dc0*/  @!P2 BRA `(.L_x_249) ;  /* 0x000000000004a947 */ /* 0x000fea0003800000 */
[----:B------:R0:W5:Y:S02]  /*5dd0*/  LDG.E.LTC128B R19, desc[UR36][R6.64+0x364] ;  /* 0x0003642406137981 */ /* 0x000164000c1e1920 */
.L_x_249:
[----:B------:R-:W-:Y:S05]  /*5de0*/  BSYNC B1 ;  /* 0x0000000000017941 */ /* 0x000fea0003800000 */
.L_x_248:
[----:B-----5:R-:W-:Y:S01]  /*5df0*/  FMUL R2, R19, R152 ;  /* 0x0000009813027220 */ /* 0x020fe20000400000 */
[----:B------:R-:W-:Y:S01]  /*5e00*/  ISETP.GT.AND P0, PT, R3, 0x8, P0 ;  /* 0x000000080300780c */ /* 0x000fe20000704270 */
[----:B------:R-:W-:Y:S02]  /*5e10*/  BSSY B1, `(.L_x_250) ;  /* 0x0000005000017945 */ /* 0x000fe40003800000 */
[----:B------:R-:W-:-:S05]  /*5e20*/  FFMA R133, R133, R153, R2 ;  /* 0x0000009985857223 */ /* 0x000fca0000000002 */
[----:B------:R0:W-:Y:S05]  /*5e30*/  @P2 STG.E desc[UR36][R4.64+0x364], R133 ;  /* 0x0003648504002986 */ /* 0x0001ea000c101924 */
[----:B------:R-:W-:Y:S05]  /*5e40*/  @!P0 BRA `(.L_x_251) ;  /* 0x0000000000048947 */ /* 0x000fea0003800000 */
[----:B------:R0:W5:Y:S02]  /*5e50*/  LDG.E.LTC128B R19, desc[UR36][R8.64+0x360] ;  /* 0x0003602408137981 */ /* 0x000164000c1e1920 */
.L_x_251:
[----:B------:R-:W-:Y:S05]  /*5e60*/  BSYNC B1 ;  /* 0x0000000000017941 */ /* 0x000fea0003800000 */
.L_x_250:
        /* <DEDUP_REMOVED lines=8> */
.L_x_253:
[----:B------:R-:W-:Y:S05]  /*5ef0*/  BSYNC B1 ;  /* 0x0000000000017941 */ /* 0x000fea0003800000 */
.L_x_252:
        /* <DEDUP_REMOVED lines=8> */
.L_x_255:
[----:B------:R-:W-:Y:S05]  /*5f80*/  BSYNC B1 ;  /* 0x0000000000017941 */ /* 0x000fea0003800000 */
.L_x_254:
[----:B0----5:R-:W-:Y:S01]  /*5f90*/  FMUL R13, R19, R152 ;  /* 0x00000098130d7220 */ /* 0x021fe20000400000 */
[----:B------:R-:W-:Y:S01]  /*5fa0*/  ISETP.GT.AND P1, PT, R3, RZ, P0 ;  /* 0x000000ff0300720c */ /* 0x000fe20000724270 */
[----:B------:R-:W-:Y:S02]  /*5fb0*/  BSSY B1, `(.L_x_256) ;  /* 0x0000005000017945 */ /* 0x000fe40003800000 */
[----:B------:R-:W-:-:S05]  /*5fc0*/  FFMA R13, R136, R153, R13 ;  /* 0x00000099880d7223 */ /* 0x000fca000000000d */
[----:B------:R0:W-:Y:S05]  /*5fd0*/  @P3 STG.E desc[UR36][R4.64+0x380], R13 ;  /* 0x0003800d04003986 */ /* 0x0001ea000c101924 */
[----:B------:R-:W-:Y:S05]  /*5fe0*/  @!P1 BRA `(.L_x_257) ;  /* 0x0000000000049947 */ /* 0x000fea0003800000 */
[----:B------:R0:W5:Y:S02]  /*5ff0*/  LDG.E.LTC128B R19, desc[UR36][R6.64+0x384] ;  /* 0x0003842406137981 */ /* 0x000164000c1e1920 */
.L_x_257:
[----:B------:R-:W-:Y:S05]  /*6000*/  BSYNC B1 ;  /* 0x0000000000017941 */ /* 0x000fea0003800000 */
.L_x_256:
[----:B-----5:R-:W-:Y:S01]  /*6010*/  FMUL R2, R19, R152 ;  /* 0x0000009813027220 */ /* 0x020fe20000400000 */
[----:B------:R-:W-:Y:S01]  /*6020*/  ISETP.GT.AND P2, PT, R3, 0x8, P2 ;  /* 0x000000080300780c */ /* 0x000fe20001744270 */
[----:B------:R-:W-:Y:S02]  /*6030*/  BSSY B1, `(.L_x_258) ;  /* 0x0000005000017945 */ /* 0x000fe40003800000 */
[----:B------:R-:W-:-:S05]  /*6040*/  FFMA R137, R137, R153, R2 ;  /* 0x0000009989897223 */ /* 0x000fca0000000002 */
[----:B------:R0:W-:Y:S05]  /*6050*/  @P1 STG.E desc[UR36][R4.64+0x384], R137 ;  /* 0x0003848904001986 */ /* 0x0001ea000c101924 */
[----:B------:R-:W-:Y:S05]  /*6060*/  @!P2 BRA `(.L_x_259) ;  /* 0x000000000004a947 */ /* 0x000fea0003800000 */
[----:B------:R0:W5:Y:S02]  /*6070*/  LDG.E.LTC128B R19, desc[UR36][R8.64+0x380] ;  /* 0x0003802408137981 */ /* 0x000164000c1e1920 */
.L_x_259:
[----:B------:R-:W-:Y:S05]  /*6080*/  BSYNC B1 ;  /* 0x0000000000017941 */ /* 0x000fea0003800000 */
.L_x_258:
        /* <DEDUP_REMOVED lines=8> */
.L_x_261:
[----:B------:R-:W-:Y:S05]  /*6110*/  BSYNC B1 ;  /* 0x0000000000017941 */ /* 0x000fea0003800000 */
.L_x_260:
        /* <DEDUP_REMOVED lines=8> */
.L_x_263:
[----:B------:R-:W-:Y:S05]  /*61a0*/  BSYNC B1 ;  /* 0x0000000000017941 */ /* 0x000fea0003800000 */
.L_x_262:
[----:B0----5:R-:W-:Y:S01]  /*61b0*/  FMUL R13, R19, R152 ;  /* 0x00000098130d7220 */ /* 0x021fe20000400000 */
[----:B------:R-:W-:Y:S01]  /*61c0*/  ISETP.GT.AND P0, PT, R3, RZ, P2 ;  /* 0x000000ff0300720c */ /* 0x000fe20001704270 */
[----:B------:R-:W-:Y:S02]  /*61d0*/  BSSY B1, `(.L_x_264) ;  /* 0x0000005000017945 */ /* 0x000fe40003800000 */
[----:B------:R-:W-:-:S05]  /*61e0*/  FFMA R13, R140, R153, R13 ;  /* 0x000000998c0d7223 */ /* 0x000fca000000000d */
[----:B------:R0:W-:Y:S05]  /*61f0*/  @P3 STG.E desc[UR36][R4.64+0x3a0], R13 ;  /* 0x0003a00d04003986 */ /* 0x0001ea000c101924 */
[----:B------:R-:W-:Y:S05]  /*6200*/  @!P0 BRA `(.L_x_265) ;  /* 0x0000000000048947 */ /* 0x000fea0003800000 */
[----:B------:R0:W5:Y:S02]  /*6210*/  LDG.E.LTC128B R19, desc[UR36][R6.64+0x3a4] ;  /* 0x0003a42406137981 */ /* 0x000164000c1e1920 */
.L_x_265:
[----:B------:R-:W-:Y:S05]  /*6220*/  BSYNC B1 ;  /* 0x0000000000017941 */ /* 0x000fea0003800000 */
.L_x_264:
[----:B-----5:R-:W-:Y:S01]  /*6230*/  FMUL R2, R19, R152 ;  /* 0x0000009813027220 */ /* 0x020fe20000400000 */
[----:B------:R-:W-:Y:S01]  /*6240*/  ISETP.GT.AND P1, PT, R3, 0x8, P1 ;  /* 0x000000080300780c */ /* 0x000fe20000f24270 */
[----:B------:R-:W-:Y:S02]  /*6250*/  BSSY B1, `(.L_x_266) ;  /* 0x0000005000017945 */ /* 0x000fe40003800000 */
[----:B------:R-:W-:-:S05]  /*6260*/  FFMA R141, R141, R153, R2 ;  /* 0x000000998d8d7223 */ /* 0x000fca0000000002 */
[----:B------:R0:W-:Y:S05]  /*6270*/  @P0 STG.E desc[UR36][R4.64+0x3a4], R141 ;  /* 0x0003a48d04000986 */ /* 0x0001ea000c101924 */
[----:B------:R-:W-:Y:S05]  /*6280*/  @!P1 BRA `(.L_x_267) ;  /* 0x0000000000049947 */ /* 0x000fea0003800000 */
[----:B------:R0:W5:Y:S02]  /*6290*/  LDG.E.LTC128B R19, desc[UR36][R8.64+0x3a0] ;  /* 0x0003a02408137981 */ /* 0x000164000c1e1920 */
.L_x_267:
[----:B------:R-:W-:Y:S05]  /*62a0*/  BSYNC B1 ;  /* 0x0000000000017941 */ /* 0x000fea0003800000 */
.L_x_266:
        /* <DEDUP_REMOVED lines=8> */
.L_x_269:
[----:B------:R-:W-:Y:S05]  /*6330*/  BSYNC B1 ;  /* 0x0000000000017941 */ /* 0x000fea0003800000 */
.L_x_268:
        /* <DEDUP_REMOVED lines=8> */
.L_x_271:
[----:B------:R-:W-:Y:S05]  /*63c0*/  BSYNC B1 ;  /* 0x0000000000017941 */ /* 0x000fea0003800000 */
.L_x_270:
[----:B0----5:R-:W-:Y:S01]  /*63d0*/  FMUL R13, R19, R152 ;  /* 0x00000098130d7220 */ /* 0x021fe20000400000 */
[----:B------:R-:W-:Y:S01]  /*63e0*/  ISETP.GT.AND P2, PT, R3, RZ, P1 ;  /* 0x000000ff0300720c */ /* 0x000fe20000f44270 */
[----:B------:R-:W-:Y:S02]  /*63f0*/  BSSY B1, `(.L_x_272) ;  /* 0x0000005000017945 */ /* 0x000fe40003800000 */
[----:B------:R-:W-:-:S05]  /*6400*/  FFMA R13, R144, R153, R13 ;  /* 0x00000099900d7223 */ /* 0x000fca000000000d */
[----:B------:R0:W-:Y:S05]  /*6410*/  @P3 STG.E desc[UR36][R4.64+0x3c0], R13 ;  /* 0x0003c00d04003986 */ /* 0x0001ea000c101924 */
[----:B------:R-:W-:Y:S05]  /*6420*/  @!P2 BRA `(.L_x_273) ;  /* 0x000000000004a947 */ /* 0x000fea0003800000 */
[----:B------:R0:W5:Y:S02]  /*6430*/  LDG.E.LTC128B R19, desc[UR36][R6.64+0x3c4] ;  /* 0x0003c42406137981 */ /* 0x000164000c1e1920 */
.L_x_273:
[----:B------:R-:W-:Y:S05]  /*6440*/  BSYNC B1 ;  /* 0x0000000000017941 */ /* 0x000fea0003800000 */
.L_x_272:
[----:B-----5:R-:W-:Y:S01]  /*6450*/  FMUL R2, R19, R152 ;  /* 0x0000009813027220 */ /* 0x020fe20000400000 */
[----:B------:R-:W-:Y:S01]  /*6460*/  ISETP.GT.AND P0, PT, R3, 0x8, P0 ;  /* 0x000000080300780c */ /* 0x000fe20000704270 */
[----:B------:R-:W-:Y:S02]  /*6470*/  BSSY B1, `(.L_x_274) ;  /* 0x0000005000017945 */ /* 0x000fe40003800000 */
[----:B------:R-:W-:-:S05]  /*6480*/  FFMA R145, R145, R153, R2 ;  /* 0x0000009991917223 */ /* 0x000fca0000000002 */
[----:B------:R0:W-:Y:S05]  /*6490*/  @P2 STG.E desc[UR36][R4.64+0x3c4], R145 ;  /* 0x0003c49104002986 */ /* 0x0001ea000c101924 */
[----:B------:R-:W-:Y:S05]  /*64a0*/  @!P0 BRA `(.L_x_275) ;  /* 0x0000000000048947 */ /* 0x000fea0003800000 */
[----:B------:R0:W5:Y:S02]  /*64b0*/  LDG.E.LTC128B R19, desc[UR36][R8.64+0x3c0] ;  /* 0x0003c02408137981 */ /* 0x000164000c1e1920 */
.L_x_275:
[----:B------:R-:W-:Y:S05]  /*64c0*/  BSYNC B1 ;  /* 0x0000000000017941 */ /* 0x000fea0003800000 */
.L_x_274:
        /* <DEDUP_REMOVED lines=8> */
.L_x_277:
[----:B------:R-:W-:Y:S05]  /*6550*/  BSYNC B1 ;  /* 0x0000000000017941 */ /* 0x000fea0003800000 */
.L_x_276:
        /* <DEDUP_REMOVED lines=8> */
.L_x_279:
[----:B------:R-:W-:Y:S05]  /*65e0*/  BSYNC B1 ;  /* 0x0000000000017941 */ /* 0x000fea0003800000 */
.L_x_278:
[----:B0----5:R-:W-:Y:S01]  /*65f0*/  FMUL R13, R19, R152 ;  /* 0x00000098130d7220 */ /* 0x021fe20000400000 */
[----:B------:R-:W-:Y:S01]  /*6600*/  ISETP.GT.AND P1, PT, R3, RZ, P0 ;  /* 0x000000ff0300720c */ /* 0x000fe20000724270 */
[----:B------:R-:W-:Y:S02]  /*6610*/  BSSY B1, `(.L_x_280) ;  /* 0x0000005000017945 */ /* 0x000fe40003800000 */
[----:B------:R-:W-:-:S05]  /*6620*/  FFMA R13, R148, R153, R13 ;  /* 0x00000099940d7223 */ /* 0x000fca000000000d */
[----:B------:R0:W-:Y:S05]  /*6630*/  @P3 STG.E desc[UR36][R4.64+0x3e0], R13 ;  /* 0x0003e00d04003986 */ /* 0x0001ea000c101924 */
[----:B------:R-:W-:Y:S05]  /*6640*/  @!P1 BRA `(.L_x_281) ;  /* 0x0000000000049947 */ /* 0x000fea0003800000 */
[----:B------:R0:W5:Y:S02]  /*6650*/  LDG.E.LTC128B R19, desc[UR36][R6.64+0x3e4] ;  /* 0x0003e42406137981 */ /* 0x000164000c1e1920 */
.L_x_281:
[----:B------:R-:W-:Y:S05]  /*6660*/  BSYNC B1 ;  /* 0x0000000000017941 */ /* 0x000fea0003800000 */
.L_x_280:
[----:B-----5:R-:W-:Y:S01]  /*6670*/  FMUL R0, R19, R152 ;  /* 0x0000009813007220 */ /* 0x020fe20000400000 */
[----:B------:R-:W-:Y:S01]  /*6680*/  ISETP.GT.AND P2, PT, R3, 0x8, P2 ;  /* 0x000000080300780c */ /* 0x000fe20001744270 */
[----:B------:R-:W-:Y:S02]  /*6690*/  BSSY B1, `(.L_x_282) ;  /* 0x0000005000017945 */ /* 0x000fe40003800000 */
[----:B------:R-:W-:-:S05]  /*66a0*/  FFMA R149, R149, R153, R0 ;  /* 0x0000009995957223 */ /* 0x000fca0000000000 */
[----:B------:R0:W-:Y:S05]  /*66b0*/  @P1 STG.E desc[UR36][R4.64+0x3e4], R149 ;  /* 0x0003e49504001986 */ /* 0x0001ea000c101924 */
[----:B------:R-:W-:Y:S05]  /*66c0*/  @!P2 BRA `(.L_x_283) ;  /* 0x000000000004a947 */ /* 0x000fea0003800000 */
[----:B------:R0:W5:Y:S02]  /*66d0*/  LDG.E.LTC128B R19, desc[UR36][R8.64+0x3e0] ;  /* 0x0003e02408137981 */ /* 0x000164000c1e1920 */
.L_x_283:
[----:B------:R-:W-:Y:S05]  /*66e0*/  BSYNC B1 ;  /* 0x0000000000017941 */ /* 0x000fea0003800000 */
.L_x_282:
[----:B01---5:R-:W-:Y:S01]  /*66f0*/  FMUL R5, R19, R152 ;  /* 0x0000009813057220 */ /* 0x023fe20000400000 */
[----:B------:R-:W-:Y:S01]  /*6700*/  ISETP.GT.AND P0, PT, R3, 0x8, P0 ;  /* 0x000000080300780c */ /* 0x000fe20000704270 */
[----:B------:R-:W-:Y:S01]  /*6710*/  @P2 IMAD.MOV.U32 R2, RZ, RZ, R10 ;  /* 0x000000ffff022224 */ /* 0x000fe200078e000a */
[----:B------:R-:W-:Y:S01]  /*6720*/  BSSY B1, `(.L_x_284) ;  /* 0x0000006000017945 */ /* 0x000fe20003800000 */
[----:B------:R-:W-:Y:S01]  /*6730*/  FFMA R5, R150, R153, R5 ;  /* 0x0000009996057223 */ /* 0x000fe20000000005 */
[----:B------:R-:W-:-:S05]  /*6740*/  @P2 IMAD.MOV.U32 R3, RZ, RZ, R11 ;  /* 0x000000ffff032224 */ /* 0x000fca00078e000b */
[----:B------:R0:W-:Y:S04]  /*6750*/  @P2 STG.E desc[UR36][R2.64+0x3e0], R5 ;  /* 0x0003e00502002986 */ /* 0x0001e8000c101924 */
[----:B------:R-:W-:Y:S05]  /*6760*/  @!P0 BRA `(.L_x_285) ;  /* 0x0000000000048947 */ /* 0x000fea0003800000 */
[----:B------:R1:W5:Y:S02]  /*6770*/  LDG.E.LTC128B R19, desc[UR36][R8.64+0x3e4] ;  /* 0x0003e42408137981 */ /* 0x000364000c1e1920 */
.L_x_285:
[----:B------:R-:W-:Y:S05]  /*6780*/  BSYNC B1 ;  /* 0x0000000000017941 */ /* 0x000fea0003800000 */
.L_x_284:
[----:B-----5:R-:W-:-:S04]  /*6790*/  FMUL R0, R19, R152 ;  /* 0x0000009813007220 */ /* 0x020fc80000400000 */
[----:B------:R-:W-:Y:S01]  /*67a0*/  FFMA R151, R151, R153, R0 ;  /* 0x0000009997977223 */ /* 0x000fe20000000000 */
[----:B------:R-:W-:Y:S06]  /*67b0*/  @!P0 BRA `(.L_x_286) ;  /* 0x0000001c00388947 */ /* 0x000fec0003800000 */
[----:B------:R0:W-:Y:S01]  /*67c0*/  STG.E desc[UR36][R10.64+0x3e4], R151 ;  /* 0x0003e4970a007986 */ /* 0x0001e2000c101924 */
[----:B------:R-:W-:Y:S05]  /*67d0*/  BRA `(.L_x_286) ;  /* 0x0000001c00307947 */ /* 0x000fea0003800000 */
.L_x_33:
[----:B------:R-:W-:Y:S01]  /*67e0*/  ISETP.GT.AND P3, PT, R0, 0x1, PT ;  /* 0x000000010000780c */ /* 0x000fe20003f64270 */
[----:B------:R-:W-:Y:S01]  /*67f0*/  ULDC.64 UR4, c[0x0][0x5c0] ;  /* 0x0001700000047ab9 */ /* 0x000fe20000000a00 */
[-C--:B------:R-:W-:Y:S01]  /*6800*/  FMUL R9, R24, R153.reuse ;  /* 0x0000009918097220 */ /* 0x080fe20000400000 */
[C---:B------:R-:W-:Y:S01]  /*6810*/  LEA R4, P1, R172.reuse, UR4, 0x2 ;  /* 0x00000004ac047c11 */ /* 0x040fe2000f8210ff */
[-C--:B------:R-:W-:Y:S01]  /*6820*/  FMUL R25, R25, R153.reuse ;  /* 0x0000009919197220 */ /* 0x080fe20000400000 */
[----:B------:R-:W-:Y:S01]  /*6830*/  ISETP.GT.AND P2, PT, R3, RZ, P3 ;  /* 0x000000ff0300720c */ /* 0x000fe20001f44270 */
[-C--:B------:R-:W-:Y:S01]  /*6840*/  FMUL R27, R27, R153.reuse ;  /* 0x000000991b1b7220 */ /* 0x080fe20000400000 */
[----:B------:R-:W-:Y:S01]  /*6850*/  LEA.HI.X R5, R172, UR5, R177, 0x2, P1 ;  /* 0x00000005ac057c11 */ /* 0x000fe200088f14b1 */
[-C--:B------:R-:W-:Y:S01]  /*6860*/  FMUL R29, R29, R153.reuse ;  /* 0x000000991d1d7220 */ /* 0x080fe20000400000 */
[----:B------:R-:W-:Y:S01]  /*6870*/  ISETP.GT.AND P0, PT, R3, 0x8, P0 ;  /* 0x000000080300780c */ /* 0x000fe20000704270 */
[-C--:B------:R-:W-:Y:S01]  /*6880*/  FMUL R31, R31, R153.reuse ;  /* 0x000000991f1f7220 */ /* 0x080fe20000400000 */
[----:B------:R-:W-:Y:S01]  /*6890*/  ISETP.GT.AND P5, PT, R0, 0x8, PT ;  /* 0x000000080000780c */ /* 0x000fe20003fa4270 */
[----:B------:R1:W-:Y:S01]  /*68a0*/  @P4 STG.E desc[UR36][R4.64], R9 ;  /* 0x0000000904004986 */ /* 0x0003e2000c101924 */
[C---:B------:R-:W-:Y:S01]  /*68b0*/  SHF.L.U64.HI R11, R10.reuse, 0x5, R11 ;  /* 0x000000050a0b7819 */ /* 0x040fe2000001020b */
[-C--:B------:R-:W-:Y:S01]  /*68c0*/  FMUL R33, R33, R153.reuse ;  /* 0x0000009921217220 */ /* 0x080fe20000400000 */
[----:B------:R-:W-:Y:S01]  /*68d0*/  LEA R6, P1, R10, R4, 0x5 ;  /* 0x000000040a067211 */ /* 0x000fe200078228ff */
[-C--:B------:R-:W-:Y:S01]  /*68e0*/  FMUL R35, R35, R153.reuse ;  /* 0x0000009923237220 */ /* 0x080fe20000400000 */
[----:B------:R-:W-:Y:S01]  /*68f0*/  ISETP.GT.AND P3, PT, R3, 0x8, P3 ;  /* 0x000000080300780c */ /* 0x000fe20001f64270 */
[----:B------:R-:W-:Y:S01]  /*6900*/  @P2 STG.E desc[UR36][R4.64+0x4], R25 ;  /* 0x0000041904002986 */ /* 0x000fe2000c101924 */
[----:B------:R-:W-:Y:S01]  /*6910*/  ISETP.GT.AND P4, PT, R0, 0x9, PT ;  /* 0x000000090000780c */ /* 0x000fe20003f84270 */
[----:B------:R-:W-:Y:S01]  /*6920*/  IMAD.X R7, R11, 0x1, R5, P1 ;  /* 0x000000010b077824 */ /* 0x000fe200008e0605 */
[C---:B------:R-:W-:Y:S01]  /*6930*/  ISETP.GT.AND P2, PT, R3.reuse, RZ, P5 ;  /* 0x000000ff0300720c */ /* 0x040fe20002f44270 */
[-C--:B------:R-:W-:Y:S01]  /*6940*/  FMUL R11, R28, R153.reuse ;  /* 0x000000991c0b7220 */ /* 0x080fe20000400000 */
[C---:B------:R-:W-:Y:S01]  /*6950*/  ISETP.GT.AND P1, PT, R3.reuse, RZ, P4 ;  /* 0x000000ff0300720c */ /* 0x040fe20002724270 */
[-C--:B-1----:R-:W-:Y:S01]  /*6960*/  FMUL R9, R26, R153.reuse ;  /* 0x000000991a097220 */ /* 0x082fe20000400000 */
[----:B------:R-:W-:Y:S01]  /*6970*/  ISETP.GT.AND P4, PT, R3, 0x8, P4 ;  /* 0x000000080300780c */ /* 0x000fe20002784270 */
[-C--:B------:R-:W-:Y:S01]  /*6980*/  FMUL R37, R37, R153.reuse ;  /* 0x0000009925257220 */ /* 0x080fe20000400000 */
[-C--:B------:R-:W-:Y:S01]  /*6990*/  FMUL R39, R39, R153.reuse ;  /* 0x0000009927277220 */ /* 0x080fe20000400000 */
[-C--:B------:R-:W-:Y:S01]  /*69a0*/  FMUL R41, R41, R153.reuse ;  /* 0x0000009929297220 */ /* 0x080fe20000400000 */
[----:B------:R1:W-:Y:S01]  /*69b0*/  @P0 STG.E desc[UR36][R6.64], R9 ;  /* 0x0000000906000986 */ /* 0x0003e2000c101924 */
[----:B------:R-:W-:Y:S01]  /*69c0*/  ISETP.GT.AND P0, PT, R3, 0x8, P5 ;  /* 0x000000080300780c */ /* 0x000fe20002f04270 */
[-C--:B------:R-:W-:Y:S01]  /*69d0*/  FMUL R43, R43, R153.reuse ;  /* 0x000000992b2b7220 */ /* 0x080fe20000400000 */
[C---:B------:R-:W-:Y:S01]  /*69e0*/  ISETP.GT.AND P5, PT, R0.reuse, 0x10, PT ;  /* 0x000000100000780c */ /* 0x040fe20003fa4270 */
[----:B------:R-:W-:Y:S01]  /*69f0*/  @P3 STG.E desc[UR36][R6.64+0x4], R27 ;  /* 0x0000041b06003986 */ /* 0x000fe2000c101924 */
[----:B------:R-:W-:Y:S01]  /*6a00*/  ISETP.GT.AND P3, PT, R0, 0x11, PT ;  /* 0x000000110000780c */ /* 0x000fe20003f64270 */
[-C--:B------:R-:W-:Y:S01]  /*6a10*/  FMUL R45, R45, R153.reuse ;  /* 0x000000992d2d7220 */ /* 0x080fe20000400000 */
[-C--:B------:R-:W-:Y:S01]  /*6a20*/  FMUL R47, R47, R153.reuse ;  /* 0x000000992f2f7220 */ /* 0x080fe20000400000 */
[----:B------:R2:W-:Y:S01]  /*6a30*/  @P2 STG.E desc[UR36][R4.64+0x20], R11 ;  /* 0x0000200b04002986 */ /* 0x0005e2000c101924 */
[----:B------:R-:W-:Y:S01]  /*6a40*/  ISETP.GT.AND P2, PT, R3, RZ, P5 ;  /* 0x000000ff0300720c */ /* 0x000fe20002f44270 */
[-C--:B------:R-:W-:Y:S01]  /*6a50*/  FMUL R49, R49, R153.reuse ;  /* 0x0000009931317220 */ /* 0x080fe20000400000 */
[-C--:B------:R-:W-:Y:S01]  /*6a60*/  FMUL R51, R51, R153.reuse ;  /* 0x0000009933337220 */ /* 0x080fe20000400000 */
[----:B------:R-:W-:Y:S01]  /*6a70*/  @P1 STG.E desc[UR36][R4.64+0x24], R29 ;  /* 0x0000241d04001986 */ /* 0x000fe2000c101924 */
[-C--:B-1----:R-:W-:Y:S01]  /*6a80*/  FMUL R9, R30, R153.reuse ;  /* 0x000000991e097220 */ /* 0x082fe20000400000 */
[----:B------:R-:W-:Y:S01]  /*6a90*/  ISETP.GT.AND P1, PT, R3, RZ, P3 ;  /* 0x000000ff0300720c */ /* 0x000fe20001f24270 */
[-C--:B------:R-:W-:Y:S01]  /*6aa0*/  FMUL R53, R53, R153.reuse ;  /* 0x0000009935357220 */ /* 0x080fe20000400000 */
[----:B------:R-:W-:Y:S01]  /*6ab0*/  ISETP.GT.AND P3, PT, R3, 0x8, P3 ;  /* 0x000000080300780c */ /* 0x000fe20001f64270 */
[-C--:B------:R-:W-:Y:S01]  /*6ac0*/  FMUL R55, R55, R153.reuse ;  /* 0x0000009937377220 */ /* 0x080fe20000400000 */
[----:B------:R1:W-:Y:S01]  /*6ad0*/  @P0 STG.E desc[UR36][R6.64+0x20], R9 ;  /* 0x0000200906000986 */ /* 0x0003e2000c101924 */
[----:B------:R-:W-:Y:S01]  /*6ae0*/  ISETP.GT.AND P0, PT, R3, 0x8, P5 ;  /* 0x000000080300780c */ /* 0x000fe20002f04270 */
[-C--:B--2---:R-:W-:Y:S01]  /*6af0*/  FMUL R11, R32, R153.reuse ;  /* 0x00000099200b7220 */ /* 0x084fe20000400000 */
        /* <DEDUP_REMOVED lines=139> */
[C---:B------:R-:W-:Y:S01]  /*73b0*/  ISETP.GT.AND P3, PT, R3.reuse, 0x8, P3 ;  /* 0x000000080300780c */ /* 0x040fe20001f64270 */
[-C--:B0-----:R-:W-:Y:S01]  /*73c0*/  FMUL R13, R150, R153.reuse ;  /* 0x00000099960d7220 */ /* 0x081fe20000400000 */
[----:B------:R0:W-:Y:S01]  /*73d0*/  @P0 STG.E desc[UR36][R6.64+0x120], R9 ;  /* 0x0001200906000986 */ /* 0x0001e2000c101924 */
[----:B------:R-:W-:Y:S01]  /*73e0*/  ISETP.GT.AND P0, PT, R3, 0x8, P5 ;  /* 0x000000080300780c */ /* 0x000fe20002f04270 */
[-C--:B--2---:R-:W-:Y:S01]  /*73f0*/  FMUL R11, R64, R153.reuse ;  /* 0x00000099400b7220 */ /* 0x084fe20000400000 */
[C---:B------:R-:W-:Y:S01]  /*7400*/  ISETP.GT.AND P5, PT, R0.reuse, 0x58, PT ;  /* 0x000000580000780c */ /* 0x040fe20003fa4270 */
[----:B------:R-:W-:Y:S01]  /*7410*/  @P4 STG.E desc[UR36][R6.64+0x124], R63 ;  /* 0x0001243f06004986 */ /* 0x000fe2000c101924 */
[----:B------:R-:W-:Y:S01]  /*7420*/  ISETP.GT.AND P4, PT, R0, 0x59, PT ;  /* 0x000000590000780c */ /* 0x000fe20003f84270 */
[----:B------:R-:W-:-:S02]  /*7430*/  FMUL R151, R151, R153 ;  /* 0x0000009997977220 */ /* 0x000fc40000400000 */
[----:B------:R1:W-:Y:S01]  /*7440*/  @P2 STG.E desc[UR36][R4.64+0x140], R11 ;  /* 0x0001400b04002986 */ /* 0x0003e2000c101924 */
[----:B------:R-:W-:-:S03]  /*7450*/  ISETP.GT.AND P2, PT, R3, RZ, P5 ;  /* 0x000000ff0300720c */ /* 0x000fc60002f44270 */
[----:B------:R-:W-:Y:S01]  /*7460*/  @P1 STG.E desc[UR36][R4.64+0x144], R65 ;  /* 0x0001444104001986 */ /* 0x000fe2000c101924 */
[-C--:B0-----:R-:W-:Y:S01]  /*7470*/  FMUL R9, R66, R153.reuse ;  /* 0x0000009942097220 */ /* 0x081fe20000400000 */
[C---:B------:R-:W-:Y:S02]  /*7480*/  ISETP.GT.AND P1, PT, R3.reuse, RZ, P4 ;  /* 0x000000ff0300720c */ /* 0x040fe40002724270 */
[C---:B------:R-:W-:Y:S02]  /*7490*/  ISETP.GT.AND P4, PT, R3.reuse, 0x8, P4 ;  /* 0x000000080300780c */ /* 0x040fe40002784270 */
[----:B------:R0:W-:Y:S01]  /*74a0*/  @P0 STG.E desc[UR36][R6.64+0x140], R9 ;  /* 0x0001400906000986 */ /* 0x0001e2000c101924 */
[----:B------:R-:W-:Y:S01]  /*74b0*/  ISETP.GT.AND P0, PT, R3, 0x8, P5 ;  /* 0x000000080300780c */ /* 0x000fe20002f04270 */
[----:B-1----:R-:W-:Y:S01]  /*74c0*/  FMUL R11, R68, R153 ;  /* 0x00000099440b7220 */ /* 0x002fe20000400000 */
[C---:B------:R-:W-:Y:S01]  /*74d0*/  ISETP.GT.AND P5, PT, R0.reuse, 0x60, PT ;  /* 0x000000600000780c */ /* 0x040fe20003fa4270 */
[----:B------:R-:W-:Y:S01]  /*74e0*/  @P3 STG.E desc[UR36][R6.64+0x144], R67 ;  /* 0x0001444306003986 */ /* 0x000fe2000c101924 */
[----:B------:R-:W-:-:S03]  /*74f0*/  ISETP.GT.AND P3, PT, R0, 0x61, PT ;  /* 0x000000610000780c */ /* 0x000fc60003f64270 */
        /* <DEDUP_REMOVED lines=87> */
[C---:B------:R-:W-:Y:S01]  /*7a70*/  ISETP.GT.AND P1, PT, R3.reuse, RZ, P4 ;  /* 0x000000ff0300720c */ /* 0x040fe20002724270 */
[----:B0-----:R-:W-:Y:S01]  /*7a80*/  FMUL R9, R98, R153 ;  /* 0x0000009962097220 */ /* 0x001fe20000400000 */
[----:B------:R-:W-:-:S04]  /*7a90*/  ISETP.GT.AND P4, PT, R3, 0x8, P4 ;  /* 0x000000080300780c */ /* 0x000fc80002784270 */
[----:B------:R0:W-:Y:S01]  /*7aa0*/  @P0 STG.E desc[UR36][R6.64+0x240], R9 ;  /* 0x0002400906000986 */ /* 0x0001e2000c101924 */
[----:B-1----:R-:W-:Y:S01]  /*7ab0*/  FMUL R11, R100, R153 ;  /* 0x00000099640b7220 */ /* 0x002fe20000400000 */
[----:B------:R-:W-:Y:S02]  /*7ac0*/  ISETP.GT.AND P0, PT, R3, 0x8, P5 ;  /* 0x000000080300780c */ /* 0x000fe40002f04270 */
[----:B------:R-:W-:Y:S01]  /*7ad0*/  @P3 STG.E desc[UR36][R6.64+0x244], R99 ;  /* 0x0002446306003986 */ /* 0x000fe2000c101924 */
[----:B------:R-:W-:-:S03]  /*7ae0*/  ISETP.GT.AND P5, PT, R0, 0xa0, PT ;  /* 0x000000a00000780c */ /* 0x000fc60003fa4270 */
[----:B------:R1:W-:Y:S01]  /*7af0*/  @P2 STG.E desc[UR36][R4.64+0x260], R11 ;  /* 0x0002600b04002986 */ /* 0x0003e2000c101924 */
[----:B------:R-:W-:Y:S02]  /*7b00*/  ISETP.GT.AND P2, PT, R0, 0xa1, PT ;  /* 0x000000a10000780c */ /* 0x000fe40003f44270 */
[C---:B------:R-:W-:Y:S01]  /*7b10*/  ISETP.GT.AND P3, PT, R3.reuse, RZ, P5 ;  /* 0x000000ff0300720c */ /* 0x040fe20002f64270 */
[----:B------:R-:W-:Y:S01]  /*7b20*/  @P1 STG.E desc[UR36][R4.64+0x264], R101 ;  /* 0x0002646504001986 */ /* 0x000fe2000c101924 */
[C---:B------:R-:W-:Y:S01]  /*7b30*/  ISETP.GT.AND P1, PT, R3.reuse, RZ, P2 ;  /* 0x000000ff0300720c */ /* 0x040fe20001724270 */
[----:B0-----:R-:W-:Y:S01]  /*7b40*/  FMUL R9, R102, R153 ;  /* 0x0000009966097220 */ /* 0x001fe20000400000 */
[----:B------:R-:W-:-:S04]  /*7b50*/  ISETP.GT.AND P2, PT, R3, 0x8, P2 ;  /* 0x000000080300780c */ /* 0x000fc80001744270 */
[----:B------:R0:W-:Y:S01]  /*7b60*/  @P0 STG.E desc[UR36][R6.64+0x260], R9 ;  /* 0x0002600906000986 */ /* 0x0001e2000c101924 */
[----:B-1----:R-:W-:Y:S01]  /*7b70*/  FMUL R11, R104, R153 ;  /* 0x00000099680b7220 */ /* 0x002fe20000400000 */
[----:B------:R-:W-:Y:S02]  /*7b80*/  ISETP.GT.AND P0, PT, R3, 0x8, P5 ;  /* 0x000000080300780c */ /* 0x000fe40002f04270 */
[----:B------:R-:W-:Y:S04]  /*7b90*/  @P4 STG.E desc[UR36][R6.64+0x264], R103 ;  /* 0x0002646706004986 */ /* 0x000fe8000c101924 */
[----:B------:R1:W-:Y:S01]  /*7ba0*/  @P3 STG.E desc[UR36][R4.64+0x280], R11 ;  /* 0x0002800b04003986 */ /* 0x0003e2000c101924 */
[----:B------:R-:W-:-:S03]  /*7bb0*/  ISETP.GT.AND P3, PT, R0, 0xa8, PT ;  /* 0x000000a80000780c */ /* 0x000fc60003f64270 */
[----:B------:R-:W-:Y:S01]  /*7bc0*/  @P1 STG.E desc[UR36][R4.64+0x284], R105 ;  /* 0x0002846904001986 */ /* 0x000fe2000c101924 */
[----:B------:R-:W-:Y:S01]  /*7bd0*/  ISETP.GT.AND P1, PT, R0, 0xa9, PT ;  /* 0x000000a90000780c */ /* 0x000fe20003f24270 */
[-C--:B0-----:R-:W-:Y:S01]  /*7be0*/  FMUL R9, R106, R153.reuse ;  /* 0x000000996a097220 */ /* 0x081fe20000400000 */
[C---:B------:R-:W-:Y:S02]  /*7bf0*/  ISETP.GT.AND P5, PT, R3.reuse, RZ, P3 ;  /* 0x000000ff0300720c */ /* 0x040fe40001fa4270 */
[C---:B------:R-:W-:Y:S02]  /*7c00*/  ISETP.GT.AND P4, PT, R3.reuse, RZ, P1 ;  /* 0x000000ff0300720c */ /* 0x040fe40000f84270 */
[----:B------:R0:W-:Y:S01]  /*7c10*/  @P0 STG.E desc[UR36][R6.64+0x280], R9 ;  /* 0x0002800906000986 */ /* 0x0001e2000c101924 */
[----:B-1----:R-:W-:Y:S01]  /*7c20*/  FMUL R11, R108, R153 ;  /* 0x000000996c0b7220 */ /* 0x002fe20000400000 */
[C---:B------:R-:W-:Y:S02]  /*7c30*/  ISETP.GT.AND P3, PT, R3.reuse, 0x8, P3 ;  /* 0x000000080300780c */ /* 0x040fe40001f64270 */
[----:B------:R-:W-:Y:S01]  /*7c40*/  @P2 STG.E desc[UR36][R6.64+0x284], R107 ;  /* 0x0002846b06002986 */ /* 0x000fe2000c101924 */
[----:B------:R-:W-:-:S02]  /*7c50*/  ISETP.GT.AND P1, PT, R3, 0x8, P1 ;  /* 0x000000080300780c */ /* 0x000fc40000f24270 */
[C---:B------:R-:W-:Y:S02]  /*7c60*/  ISETP.GT.AND P0, PT, R0.reuse, 0xb0, PT ;  /* 0x000000b00000780c */ /* 0x040fe40003f04270 */
[----:B------:R-:W-:Y:S01]  /*7c70*/  ISETP.GT.AND P2, PT, R0, 0xb1, PT ;  /* 0x000000b10000780c */ /* 0x000fe20003f44270 */
[----:B------:R1:W-:Y:S01]  /*7c80*/  @P5 STG.E desc[UR36][R4.64+0x2a0], R11 ;  /* 0x0002a00b04005986 */ /* 0x0003e2000c101924 */
[C---:B------:R-:W-:Y:S01]  /*7c90*/  ISETP.GT.AND P5, PT, R3.reuse, RZ, P0 ;  /* 0x000000ff0300720c */ /* 0x040fe200007a4270 */
[-C--:B0-----:R-:W-:Y:S01]  /*7ca0*/  FMUL R9, R110, R153.reuse ;  /* 0x000000996e097220 */ /* 0x081fe20000400000 */
[C---:B------:R-:W-:Y:S01]  /*7cb0*/  ISETP.GT.AND P0, PT, R3.reuse, 0x8, P0 ;  /* 0x000000080300780c */ /* 0x040fe20000704270 */
[----:B------:R-:W-:Y:S01]  /*7cc0*/  @P4 STG.E desc[UR36][R4.64+0x2a4], R109 ;  /* 0x0002a46d04004986 */ /* 0x000fe2000c101924 */
[C---:B------:R-:W-:Y:S02]  /*7cd0*/  ISETP.GT.AND P4, PT, R3.reuse, RZ, P2 ;  /* 0x000000ff0300720c */ /* 0x040fe40001784270 */
[----:B------:R-:W-:Y:S01]  /*7ce0*/  ISETP.GT.AND P2, PT, R3, 0x8, P2 ;  /* 0x000000080300780c */ /* 0x000fe20001744270 */
[----:B------:R0:W-:Y:S01]  /*7cf0*/  @P3 STG.E desc[UR36][R6.64+0x2a0], R9 ;  /* 0x0002a00906003986 */ /* 0x0001e2000c101924 */
[----:B------:R-:W-:Y:S01]  /*7d00*/  ISETP.GT.AND P3, PT, R0, 0xb9, PT ;  /* 0x000000b90000780c */ /* 0x000fe20003f64270 */
[----:B-1----:R-:W-:-:S02]  /*7d10*/  FMUL R11, R112, R153 ;  /* 0x00000099700b7220 */ /* 0x002fc40000400000 */
[----:B------:R-:W-:Y:S01]  /*7d20*/  @P1 STG.E desc[UR36][R6.64+0x2a4], R111 ;  /* 0x0002a46f06001986 */ /* 0x000fe2000c101924 */
[----:B------:R-:W-:-:S03]  /*7d30*/  ISETP.GT.AND P1, PT, R0, 0xb8, PT ;  /* 0x000000b80000780c */ /* 0x000fc60003f24270 */
[----:B------:R1:W-:Y:S01]  /*7d40*/  @P5 STG.E desc[UR36][R4.64+0x2c0], R11 ;  /* 0x0002c00b04005986 */ /* 0x0003e2000c101924 */
[C---:B------:R-:W-:Y:S01]  /*7d50*/  ISETP.GT.AND P5, PT, R3.reuse, RZ, P1 ;  /* 0x000000ff0300720c */ /* 0x040fe20000fa4270 */
[-C--:B0-----:R-:W-:Y:S02]  /*7d60*/  FMUL R9, R114, R153.reuse ;  /* 0x0000009972097220 */ /* 0x081fe40000400000 */
[----:B------:R-:W-:Y:S01]  /*7d70*/  @P4 STG.E desc[UR36][R4.64+0x2c4], R113 ;  /* 0x0002c47104004986 */ /* 0x000fe2000c101924 */
[C---:B------:R-:W-:Y:S02]  /*7d80*/  ISETP.GT.AND P4, PT, R3.reuse, RZ, P3 ;  /* 0x000000ff0300720c */ /* 0x040fe40001f84270 */
[C---:B------:R-:W-:Y:S01]  /*7d90*/  ISETP.GT.AND P1, PT, R3.reuse, 0x8, P1 ;  /* 0x000000080300780c */ /* 0x040fe20000f24270 */
[----:B------:R0:W-:Y:S01]  /*7da0*/  @P0 STG.E desc[UR36][R6.64+0x2c0], R9 ;  /* 0x0002c00906000986 */ /* 0x0001e2000c101924 */
[----:B------:R-:W-:Y:S02]  /*7db0*/  ISETP.GT.AND P0, PT, R0, 0xc0, PT ;  /* 0x000000c00000780c */ /* 0x000fe40003f04270 */
[----:B------:R-:W-:Y:S01]  /*7dc0*/  ISETP.GT.AND P3, PT, R3, 0x8, P3 ;  /* 0x000000080300780c */ /* 0x000fe20001f64270 */
[----:B-1----:R-:W-:Y:S01]  /*7dd0*/  FMUL R11, R116, R153 ;  /* 0x00000099740b7220 */ /* 0x002fe20000400000 */
        /* <DEDUP_REMOVED lines=81> */
[----:B------:R-:W-:Y:S02]  /*82f0*/  ISETP.GT.AND P2, PT, R3, 0x8, P2 ;  /* 0x000000080300780c */ /* 0x000fe40001744270 */
[----:B------:R-:W-:Y:S01]  /*8300*/  ISETP.GT.AND P1, PT, R0, 0xf9, PT ;  /* 0x000000f90000780c */ /* 0x000fe20003f24270 */
[----:B-1----:R-:W-:Y:S01]  /*8310*/  FMUL R11, R144, R153 ;  /* 0x00000099900b7220 */ /* 0x002fe20000400000 */
[----:B------:R-:W-:Y:S01]  /*8320*/  @P3 STG.E desc[UR36][R6.64+0x3a4], R143 ;  /* 0x0003a48f06003986 */ /* 0x000fe2000c101924 */
[----:B------:R-:W-:-:S03]  /*8330*/  ISETP.GT.AND P3, PT, R0, 0xf8, PT ;  /* 0x000000f80000780c */ /* 0x000fc60003f64270 */
[----:B------:R1:W-:Y:S01]  /*8340*/  @P5 STG.E desc[UR36][R4.64+0x3c0], R11 ;  /* 0x0003c00b04005986 */ /* 0x0003e2000c101924 */
[C---:B------:R-:W-:Y:S02]  /*8350*/  ISETP.GT.AND P5, PT, R3.reuse, RZ, P3 ;  /* 0x000000ff0300720c */ /* 0x040fe40001fa4270 */
[C---:B------:R-:W-:Y:S01]  /*8360*/  ISETP.GT.AND P3, PT, R3.reuse, 0x8, P3 ;  /* 0x000000080300780c */ /* 0x040fe20001f64270 */
[----:B------:R-:W-:Y:S01]  /*8370*/  @P4 STG.E desc[UR36][R4.64+0x3c4], R145 ;  /* 0x0003c49104004986 */ /* 0x000fe2000c101924 */
[C---:B------:R-:W-:Y:S01]  /*8380*/  ISETP.GT.AND P4, PT, R3.reuse, RZ, P1 ;  /* 0x000000ff0300720c */ /* 0x040fe20000f84270 */
[----:B0-----:R-:W-:Y:S01]  /*8390*/  FMUL R9, R146, R153 ;  /* 0x0000009992097220 */ /* 0x001fe20000400000 */
[----:B------:R-:W-:Y:S01]  /*83a0*/  ISETP.GT.AND P1, PT, R3, 0x8, P1 ;  /* 0x000000080300780c */ /* 0x000fe20000f24270 */
[----:B------:R-:W-:Y:S02]  /*83b0*/  @P0 IMAD.MOV.U32 R2, RZ, RZ, R6 ;  /* 0x000000ffff020224 */ /* 0x000fe400078e0006 */
[----:B------:R-:W-:-:S02]  /*83c0*/  @P0 IMAD.MOV.U32 R3, RZ, RZ, R7 ;  /* 0x000000ffff030224 */ /* 0x000fc400078e0007 */
[----:B-1----:R-:W-:-:S03]  /*83d0*/  FMUL R11, R148, R153 ;  /* 0x00000099940b7220 */ /* 0x002fc60000400000 */
[----:B------:R0:W-:Y:S02]  /*83e0*/  @P0 STG.E desc[UR36][R2.64+0x3c0], R9 ;  /* 0x0003c00902000986 */ /* 0x0001e4000c101924 */
[----:B0-----:R-:W-:Y:S02]  /*83f0*/  @P2 IMAD.MOV.U32 R2, RZ, RZ, R6 ;  /* 0x000000ffff022224 */ /* 0x001fe400078e0006 */
[----:B------:R-:W-:-:S05]  /*8400*/  @P2 IMAD.MOV.U32 R3, RZ, RZ, R7 ;  /* 0x000000ffff032224 */ /* 0x000fca00078e0007 */
[----:B------:R0:W-:Y:S02]  /*8410*/  @P2 STG.E desc[UR36][R2.64+0x3c4], R147 ;  /* 0x0003c49302002986 */ /* 0x0001e4000c101924 */
[----:B0-----:R-:W-:Y:S02]  /*8420*/  @P5 IMAD.MOV.U32 R2, RZ, RZ, R4 ;  /* 0x000000ffff025224 */ /* 0x001fe400078e0004 */
[----:B------:R-:W-:-:S05]  /*8430*/  @P5 IMAD.MOV.U32 R3, RZ, RZ, R5 ;  /* 0x000000ffff035224 */ /* 0x000fca00078e0005 */
[----:B------:R0:W-:Y:S04]  /*8440*/  @P5 STG.E desc[UR36][R2.64+0x3e0], R11 ;  /* 0x0003e00b02005986 */ /* 0x0001e8000c101924 */
[----:B------:R1:W-:Y:S01]  /*8450*/  @P4 STG.E desc[UR36][R4.64+0x3e4], R149 ;  /* 0x0003e49504004986 */ /* 0x0003e2000c101924 */
[----:B0-----:R-:W-:Y:S02]  /*8460*/  @P3 IMAD.MOV.U32 R2, RZ, RZ, R6 ;  /* 0x000000ffff023224 */ /* 0x001fe400078e0006 */
[----:B------:R-:W-:-:S05]  /*8470*/  @P3 IMAD.MOV.U32 R3, RZ, RZ, R7 ;  /* 0x000000ffff033224 */ /* 0x000fca00078e0007 */
[----:B------:R1:W-:Y:S04]  /*8480*/  @P3 STG.E desc[UR36][R2.64+0x3e0], R13 ;  /* 0x0003e00d02003986 */ /* 0x0003e8000c101924 */
[----:B------:R1:W-:Y:S02]  /*8490*/  @P1 STG.E desc[UR36][R6.64+0x3e4], R151 ;  /* 0x0003e49706001986 */ /* 0x0003e4000c101924 */
.L_x_286:
[----:B------:R-:W-:Y:S05]  /*84a0*/  BSYNC B0 ;  /* 0x0000000000007941 */ /* 0x000fea0003800000 */
.L_x_32:
[----:B01----:R-:W2:Y:S01]  /*84b0*/  LDL.64 R2, [R1] ;  /* 0x0000000001027983 */ /* 0x003ea20000100a00 */
[----:B------:R-:W-:Y:S01]  /*84c0*/  ULDC.64 UR4, c[0x0][0x650] ;  /* 0x0001940000047ab9 */ /* 0x000fe20000000a00 */
[----:B------:R0:W-:Y:S01]  /*84d0*/  SYNCS.ARRIVE.TRANS64.A1T0 RZ, [R160+UR45], RZ ;  /* 0x000000ffa0ff79a7 */ /* 0x0001e2000810002d */
[----:B------:R-:W-:Y:S01]  /*84e0*/  PRMT R0, RZ, 0x7610, R0 ;  /* 0x00007610ff007816 */ /* 0x000fe20000000000 */
[----:B------:R-:W-:Y:S02]  /*84f0*/  IMAD.MOV.U32 R19, RZ, RZ, -0x1 ;  /* 0xffffffffff137424 */ /* 0x000fe400078e00ff */
[----:B------:R-:W-:Y:S01]  /*8500*/  IMAD.MOV.U32 R22, RZ, RZ, -0x1 ;  /* 0xffffffffff167424 */ /* 0x000fe200078e00ff */
[----:B--2---:R-:W-:-:S04]  /*8510*/  LEA R18, P0, R2, R18, 0x1 ;  /* 0x0000001202127211 */ /* 0x004fc800078008ff */
[----:B------:R-:W-:Y:S01]  /*8520*/  LEA.HI.X R17, R2, R17, R23, 0x1, P0 ;  /* 0x0000001102117211 */ /* 0x000fe200000f0c17 */
[----:B------:R-:W-:Y:S01]  /*8530*/  IMAD.MOV.U32 R2, RZ, RZ, -0x1 ;  /* 0xffffffffff027424 */ /* 0x000fe200078e00ff */
[----:B------:R-:W-:-:S04]  /*8540*/  ISETP.GE.U32.AND P0, PT, R18, UR4, PT ;  /* 0x0000000412007c0c */ /* 0x000fc8000bf06070 */
[----:B------:R-:W-:-:S13]  /*8550*/  ISETP.GE.U32.AND.EX P0, PT, R17, UR5, PT, P0 ;  /* 0x0000000511007c0c */ /* 0x000fda000bf06100 */
[----:B0-----:R-:W-:Y:S05]  /*8560*/  @P0 BRA `(.L_x_287) ;  /* 0x0000000400700947 */ /* 0x001fea0003800000 */
[----:B---3--:R-:W0:Y:S01]  /*8570*/  S2R R10, SR_CTAID.X ;  /* 0x00000000000a7919 */ /* 0x008e220000002500 */
[----:B------:R-:W1:Y:S01]  /*8580*/  LDC.64 R8, c[0x0][0x628] ;  /* 0x00018a00ff087b82 */ /* 0x000e620000000a00 */
[----:B------:R-:W-:Y:S01]  /*8590*/  ULDC UR4, c[0x0][0x150] ;  /* 0x0000540000047ab9 */ /* 0x000fe20000000800 */
[----:B----4-:R-:W-:Y:S01]  /*85a0*/  IMAD.MOV.U32 R6, RZ, RZ, R18 ;  /* 0x000000ffff067224 */ /* 0x010fe200078e0012 */
[----:B------:R-:W2:Y:S01]  /*85b0*/  S2R R20, SR_CTAID.Y ;  /* 0x0000000000147919 */ /* 0x000ea20000002600 */
[----:B------:R-:W-:-:S04]  /*85c0*/  IMAD.MOV.U32 R7, RZ, RZ, R17 ;  /* 0x000000ffff077224 */ /* 0x000fc800078e0011 */
[----:B------:R-:W3:Y:S08]  /*85d0*/  LDC R15, c[0x0][0x144] ;  /* 0x00005100ff0f7b82 */ /* 0x000ef00000000800 */
[----:B------:R-:W4:Y:S08]  /*85e0*/  LDC R0, c[0x0][0x630] ;  /* 0x00018c00ff007b82 */ /* 0x000f300000000800 */
[----:B------:R-:W2:Y:S01]  /*85f0*/  LDC.64 R12, c[0x0][0x620] ;  /* 0x00018800ff0c7b82 */ /* 0x000ea20000000a00 */
[----:B-1----:R-:W-:-:S04]  /*8600*/  ISETP.NE.U32.AND P0, PT, R8, RZ, PT ;  /* 0x000000ff0800720c */ /* 0x002fc80003f05070 */
[----:B------:R-:W-:Y:S02]  /*8610*/  ISETP.NE.AND.EX P0, PT, R9, RZ, PT, P0 ;  /* 0x000000ff0900720c */ /* 0x000fe40003f05300 */
[----:B0-----:R-:W-:-:S05]  /*8620*/  I2FP.F32.U32 R2, R10 ;  /* 0x0000000a00027245 */ /* 0x001fca0000201000 */
[----:B------:R-:W-:-:S04]  /*8630*/  FMUL R2, R2, UR4 ;  /* 0x0000000402027c20 */ /* 0x000fc80008400000 */
[----:B------:R0:W1:Y:S02]  /*8640*/  F2I.U32.TRUNC.NTZ R14, R2 ;  /* 0x00000002000e7305 */ /* 0x000064000020f000 */
[----:B---34-:R-:W-:Y:S05]  /*8650*/  @!P0 BRA `(.L_x_288) ;  /* 0x0000000000288947 */ /* 0x018fea0003800000 */
[----:B------:R-:W3:Y:S02]  /*8660*/  LDC R3, c[0x0][0x634] ;  /* 0x00018d00ff037b82 */ /* 0x000ee40000000800 */
[----:B---3--:R-:W-:-:S05]  /*8670*/  IADD3 R7, P0, R18, R3, RZ ;  /* 0x0000000312077210 */ /* 0x008fca0007f1e0ff */
[----:B------:R-:W-:-:S04]  /*8680*/  IMAD.X R11, RZ, RZ, R17, P0 ;  /* 0x000000ffff0b7224 */ /* 0x000fc800000e0611 */
[----:B0-----:R-:W-:-:S04]  /*8690*/  IMAD.WIDE.U32 R2, R11, R8, RZ ;  /* 0x000000080b027225 */ /* 0x001fc800078e00ff */
[----:B------:R-:W-:-:S04]  /*86a0*/  IMAD.WIDE.U32 R4, P0, R7, R9, R2 ;  /* 0x0000000907047225 */ /* 0x000fc80007800002 */
[----:B------:R-:W-:-:S04]  /*86b0*/  IMAD.WIDE.U32 R2, R7, R8, RZ ;  /* 0x0000000807027225 */ /* 0x000fc800078e00ff */
[----:B------:R-:W-:Y:S01]  /*86c0*/  IMAD.X R7, RZ, RZ, RZ, P0 ;  /* 0x000000ffff077224 */ /* 0x000fe200000e06ff */
[----:B------:R-:W-:Y:S01]  /*86d0*/  IADD3 RZ, P0, R3, R4, RZ ;  /* 0x0000000403ff7210 */ /* 0x000fe20007f1e0ff */
[----:B------:R-:W-:-:S04]  /*86e0*/  IMAD.MOV.U32 R6, RZ, RZ, R5 ;  /* 0x000000ffff067224 */ /* 0x000fc800078e0005 */
[----:B------:R-:W-:-:S08]  /*86f0*/  IMAD.WIDE.U32.X R6, R11, R9, R6, P0 ;  /* 0x000000090b067225 */ /* 0x000fd000000e0406 */
.L_x_288:
[----:B------:R-:W3:Y:S01]  /*8700*/  LDC.64 R26, c[0x0][0x640] ;  /* 0x00019000ff1a7b82 */ /* 0x000ee20000000a00 */
[-C--:B------:R-:W-:Y:S01]  /*8710*/  SHF.R.U64 R11, R6, R0.reuse, R7 ;  /* 0x00000000060b7219 */ /* 0x080fe20000001207 */
[----:B------:R-:W-:Y:S01]  /*8720*/  IMAD.MOV.U32 R19, RZ, RZ, R17 ;  /* 0x000000ffff137224 */ /* 0x000fe200078e0011 */
[----:B------:R-:W-:Y:S01]  /*8730*/  SHF.R.U32.HI R0, RZ, R0, R7 ;  /* 0x00000000ff007219 */ /* 0x000fe20000011607 */
[----:B-1----:R-:W-:Y:S01]  /*8740*/  IMAD.MOV R14, RZ, RZ, -R14 ;  /* 0x000000ffff0e7224 */ /* 0x002fe200078e0a0e */
[----:B------:R-:W-:Y:S01]  /*8750*/  IADD3 R5, P0, RZ, -R11, RZ ;  /* 0x8000000bff057210 */ /* 0x000fe20007f1e0ff */
[----:B------:R-:W-:Y:S01]  /*8760*/  ULDC UR4, c[0x0][0x154] ;  /* 0x0000550000047ab9 */ /* 0x000fe20000000800 */
[----:B------:R-:W-:Y:S01]  /*8770*/  IMAD.MOV.U32 R7, RZ, RZ, 0x1 ;  /* 0x00000001ff077424 */ /* 0x000fe200078e00ff */
[----:B------:R-:W1:Y:S01]  /*8780*/  LDC R4, c[0x0][0x618] ;  /* 0x00018600ff047b82 */ /* 0x000e620000000800 */
[----:B------:R-:W-:Y:S02]  /*8790*/  IMAD R22, R15, R14, R10 ;  /* 0x0000000e0f167224 */ /* 0x000fe400078e020a */
[----:B------:R-:W-:-:S04]  /*87a0*/  IMAD.X R3, RZ, RZ, ~R0, P0 ;  /* 0x000000ffff037224 */ /* 0x000fc800000e0e00 */
[-C--:B--2---:R-:W-:Y:S01]  /*87b0*/  IMAD R0, R3, R12.reuse, RZ ;  /* 0x0000000c03007224 */ /* 0x084fe200078e02ff */
[----:B------:R-:W2:Y:S01]  /*87c0*/  LDC R6, c[0x0][0x608] ;  /* 0x00018200ff067b82 */ /* 0x000ea20000000800 */
[----:B0-----:R-:W-:-:S04]  /*87d0*/  IMAD.WIDE.U32 R2, R5, R12, R18 ;  /* 0x0000000c05027225 */ /* 0x001fc800078e0012 */
[----:B------:R-:W-:Y:S01]  /*87e0*/  IMAD R5, R5, R13, R0 ;  /* 0x0000000d05057224 */ /* 0x000fe200078e0200 */
[----:B------:R-:W-:Y:S02]  /*87f0*/  I2FP.F32.U32 R0, R20 ;  /* 0x0000001400007245 */ /* 0x000fe40000201000 */
[----:B------:R-:W0:Y:S01]  /*8800*/  LDC R24, c[0x0][0x658] ;  /* 0x00019600ff187b82 */ /* 0x000e220000000800 */
[----:B------:R-:W-:Y:S01]  /*8810*/  IMAD.IADD R3, R3, 0x1, R5 ;  /* 0x0000000103037824 */ /* 0x000fe200078e0205 */
[----:B---3--:R-:W-:Y:S01]  /*8820*/  ISETP.NE.U32.AND P0, PT, R26, RZ, PT ;  /* 0x000000ff1a00720c */ /* 0x008fe20003f05070 */
[----:B------:R-:W-:Y:S01]  /*8830*/  FMUL R0, R0, UR4 ;  /* 0x0000000400007c20 */ /* 0x000fe20008400000 */
[----:B------:R-:W-:Y:S02]  /*8840*/  IMAD.MOV.U32 R5, RZ, RZ, -0x1 ;  /* 0xffffffffff057424 */ /* 0x000fe400078e00ff */
[----:B------:R-:W-:Y:S01]  /*8850*/  ISETP.NE.AND.EX P0, PT, R27, RZ, PT, P0 ;  /* 0x000000ff1b00720c */ /* 0x000fe20003f05300 */
[----:B------:R3:W4:Y:S01]  /*8860*/  F2I.U32.TRUNC.NTZ R12, R0 ;  /* 0x00000000000c7305 */ /* 0x000722000020f000 */
[----:B------:R-:W3:Y:S01]  /*8870*/  LDC R15, c[0x0][0x148] ;  /* 0x00005200ff0f7b82 */ /* 0x000ee20000000800 */
[----:B-1----:R-:W-:-:S02]  /*8880*/  SHF.R.U64 R10, R2, R4, R3 ;  /* 0x00000004020a7219 */ /* 0x002fc40000001203 */
[----:B------:R-:W-:-:S05]  /*8890*/  SHF.R.U32.HI R3, RZ, R4, R3 ;  /* 0x00000004ff037219 */ /* 0x000fca0000011603 */
[----:B------:R-:W1:Y:S01]  /*88a0*/  LDC R14, c[0x0][0x600] ;  /* 0x00018000ff0e7b82 */ /* 0x000e620000000800 */
[-CC-:B--2---:R-:W-:Y:S02]  /*88b0*/  SHF.R.U64 R8, R10, R6.reuse, R3.reuse ;  /* 0x000000060a087219 */ /* 0x184fe40000001203 */
[----:B------:R-:W-:-:S05]  /*88c0*/  SHF.R.U32.HI R3, RZ, R6, R3 ;  /* 0x00000006ff037219 */ /* 0x000fca0000011603 */
[----:B------:R-:W2:Y:S01]  /*88d0*/  LDC R21, c[0x0][0x648] ;  /* 0x00019200ff157b82 */ /* 0x000ea20000000800 */
[-CC-:B0-----:R-:W-:Y:S02]  /*88e0*/  SHF.R.U64 R13, R8, R24.reuse, R3.reuse ;  /* 0x00000018080d7219 */ /* 0x181fe40000001203 */
[-C--:B------:R-:W-:Y:S02]  /*88f0*/  SHF.L.U32 R5, R5, R24.reuse, RZ ;  /* 0x0000001805057219 */ /* 0x080fe400000006ff */
[-C--:B------:R-:W-:Y:S01]  /*8900*/  SHF.R.U32.HI R3, RZ, R24.reuse, R3 ;  /* 0x00000018ff037219 */ /* 0x080fe20000011603 */
[----:B------:R-:W-:Y:S01]  /*8910*/  IMAD.MOV.U32 R2, RZ, RZ, R13 ;  /* 0x000000ffff027224 */ /* 0x000fe200078e000d */
[----:B------:R-:W-:Y:S01]  /*8920*/  SHF.L.U32 R24, R7, R24, RZ ;  /* 0x0000001807187219 */ /* 0x000fe200000006ff */
[----:B------:R-:W0:Y:S01]  /*8930*/  LDC R25, c[0x0][0x638] ;  /* 0x00018e00ff197b82 */ /* 0x000e220000000800 */
[----:B------:R-:W-:-:S07]  /*8940*/  LOP3.LUT R19, RZ, R5, RZ, 0x33, !PT ;  /* 0x00000005ff137212 */ /* 0x000fce00078e33ff */
[----:B------:R-:W0:Y:S01]  /*8950*/  LDC R28, c[0x0][0x610] ;  /* 0x00018400ff1c7b82 */ /* 0x000e220000000800 */
[----:B----4-:R-:W-:Y:S05]  /*8960*/  @!P0 BRA `(.L_x_289) ;  /* 0x0000000000288947 */ /* 0x010fea0003800000 */
[----:B---3--:R-:W3:Y:S02]  /*8970*/  LDC R0, c[0x0][0x64c] ;  /* 0x00019300ff007b82 */ /* 0x008ee40000000800 */
[----:B---3--:R-:W-:-:S05]  /*8980*/  IADD3 R7, P0, R13, R0, RZ ;  /* 0x000000000d077210 */ /* 0x008fca0007f1e0ff */
        /* <DEDUP_REMOVED lines=8> */
.L_x_289:
[----:B------:R-:W4:Y:S01]  /*8a10*/  LDC R4, c[0x0][0x65c] ;  /* 0x00019700ff047b82 */ /* 0x000f220000000800 */
[----:B--23--:R-:W-:Y:S01]  /*8a20*/  SHF.R.U64 R0, R2, R21, R3 ;  /* 0x0000001502007219 */ /* 0x00cfe20000001203 */
[----:B-1----:R-:W-:Y:S01]  /*8a30*/  VIADD R3, R14, 0xffffffff ;  /* 0xffffffff0e037836 */ /* 0x002fe20000000000 */
[----:B------:R-:W-:Y:S01]  /*8a40*/  LOP3.LUT R19, R8, R19, RZ, 0xc0, !PT ;  /* 0x0000001308137212 */ /* 0x000fe200078ec0ff */
[----:B------:R-:W-:Y:S02]  /*8a50*/  IMAD.MOV R12, RZ, RZ, -R12 ;  /* 0x000000ffff0c7224 */ /* 0x000fe400078e0a0c */
[----:B------:R-:W-:Y:S01]  /*8a60*/  IMAD.MOV R2, RZ, RZ, -R0 ;  /* 0x000000ffff027224 */ /* 0x000fe200078e0a00 */
[----:B------:R-:W-:Y:S01]  /*8a70*/  LOP3.LUT R3, R10, R3, RZ, 0xc0, !PT ;  /* 0x000000030a037212 */ /* 0x000fe200078ec0ff */
[----:B------:R-:W-:Y:S02]  /*8a80*/  IMAD R19, R24, R0, R19 ;  /* 0x0000000018137224 */ /* 0x000fe400078e0213 */
[----:B0-----:R-:W-:-:S04]  /*8a90*/  IMAD R0, R2, R25, R13 ;  /* 0x0000001902007224 */ /* 0x001fc800078e020d */
[----:B------:R-:W-:Y:S01]  /*8aa0*/  IMAD R2, R0, R14, R3 ;  /* 0x0000000e00027224 */ /* 0x000fe200078e0203 */
[----:B----4-:R-:W-:Y:S01]  /*8ab0*/  ISETP.NE.AND P0, PT, R4, 0x1, PT ;  /* 0x000000010400780c */ /* 0x010fe20003f05270 */
[----:B------:R-:W-:-:S05]  /*8ac0*/  IMAD.MOV.U32 R4, RZ, RZ, 0x1 ;  /* 0x00000001ff047424 */ /* 0x000fca00078e00ff */
[----:B------:R-:W-:-:S07]  /*8ad0*/  PRMT R0, R4, 0x7610, R0 ;  /* 0x0000761004007816 */ /* 0x000fce0000000000 */
[----:B------:R-:W-:-:S04]  /*8ae0*/  @P0 IMAD R22, R15, R12, R20 ;  /* 0x0000000c0f160224 */ /* 0x000fc800078e0214 */
[----:B------:R-:W-:-:S05]  /*8af0*/  IMAD R19, R19, R28, R22 ;  /* 0x0000001c13137224 */ /* 0x000fca00078e0216 */
[----:B------:R-:W-:Y:S02]  /*8b00*/  SEL R22, R2, R19, !P0 ;  /* 0x0000001302167207 */ /* 0x000fe40004000000 */
[----:B------:R-:W-:Y:S01]  /*8b10*/  SEL R19, R19, R2, !P0 ;  /* 0x0000000213137207 */ /* 0x000fe20004000000 */
[----:B------:R-:W-:-:S07]  /*8b20*/  IMAD.MOV.U32 R2, RZ, RZ, R11 ;  /* 0x000000ffff027224 */ /* 0x000fce00078e000b */
.L_x_287:
[----:B------:R-:W-:Y:S02]  /*8b30*/  LOP3.LUT P0, RZ, R0, 0xff, RZ, 0xc0, !PT ;  /* 0x000000ff00ff7812 */ /* 0x000fe4000780c0ff */
[----:B------:R-:W-:-:S11]  /*8b40*/  LOP3.LUT R171, R171, 0x1, RZ, 0x3c, !PT ;  /* 0x00000001abab7812 */ /* 0x000fd600078e3cff */
[----:B------:R-:W-:Y:S05]  /*8b50*/  @P0 BRA `(.L_x_290) ;  /* 0xffffff88003c0947 */ /* 0x000fea000383ffff */
[----:B------:R-:W-:Y:S05]  /*8b60*/  EXIT ;  /* 0x000000000000794d */ /* 0x000fea0003800000 */
.L_x_13:
[----:B------:R-:W-:-:S08]  /*8b70*/  ISETP.NE.AND P0, PT, R0, RZ, PT ;  /* 0x000000ff0000720c */ /* 0x000fd00003f05270 */
[----:B0-----:R-:W0:-:S00]  /*8b80*/  USETMAXREG.DEALLOC.CTAPOOL 0x28 ;  /* 0x00000028000079c8 */ /* 0x001e0000080e0500 */
[----:B------:R-:W-:Y:S05]  /*8b90*/  @P0 EXIT ;  /* 0x000000000000094d */ /* 0x000fea0003800000 */
[----:B0-----:R-:W-:Y:S01]  /*8ba0*/  LOP3.LUT P0, RZ, R8, 0xff, RZ, 0xc0, !PT ;  /* 0x000000ff08ff7812 */ /* 0x001fe2000780c0ff */
[----:B------:R-:W-:Y:S02]  /*8bb0*/  IMAD.MOV.U32 R0, RZ, RZ, 0x1 ;  /* 0x00000001ff007424 */ /* 0x000fe400078e00ff */
[----:B------:R-:W-:-:S10]  /*8bc0*/  IMAD.MOV.U32 R7, RZ, RZ, RZ ;  /* 0x000000ffff077224 */ /* 0x000fd400078e00ff */
[----:B------:R-:W-:Y:S05]  /*8bd0*/  @!P0 BRA `(.L_x_291) ;  /* 0x0000000c001c8947 */ /* 0x000fea0003800000 */
[----:B------:R-:W-:Y:S01]  /*8be0*/  LOP3.LUT P0, RZ, R4, 0x1f, RZ, 0xc0, !PT ;  /* 0x0000001f04ff7812 */ /* 0x000fe2000780c0ff */
[----:B------:R-:W-:Y:S01]  /*8bf0*/  ULDC UR5, c[0x0][0x658] ;  /* 0x0001960000057ab9 */ /* 0x000fe20000000800 */
[----:B------:R-:W-:Y:S01]  /*8c00*/  UMOV UR6, 0xffffffff ;  /* 0xffffffff00067882 */ /* 0x000fe20000000000 */
[----:B------:R-:W-:Y:S01]  /*8c10*/  BSSY B0, `(.L_x_291) ;  /* 0x00000c3000007945 */ /* 0x000fe20003800000 */
[----:B------:R-:W-:Y:S01]  /*8c20*/  USHF.L.U32 UR6, UR6, UR5, URZ ;  /* 0x0000000506067299 */ /* 0x000fe2000800063f */
[C---:B------:R-:W-:Y:S01]  /*8c30*/  ISETP.NE.AND P2, PT, R3.reuse, RZ, PT ;  /* 0x000000ff0300720c */ /* 0x040fe20003f45270 */
[----:B------:R-:W-:Y:S01]  /*8c40*/  IMAD.MOV.U32 R8, RZ, RZ, 0x1 ;  /* 0x00000001ff087424 */ /* 0x000fe200078e00ff */
[----:B------:R-:W-:Y:S01]  /*8c50*/  ISETP.NE.OR P0, PT, R3, RZ, !P0 ;  /* 0x000000ff0300720c */ /* 0x000fe20004705670 */
[----:B------:R-:W-:Y:S01]  /*8c60*/  IMAD.MOV.U32 R0, RZ, RZ, 0x1 ;  /* 0x00000001ff007424 */ /* 0x000fe200078e00ff */
[----:B------:R-:W-:Y:S01]  /*8c70*/  LOP3.LUT R6, R16, 0x2, RZ, 0xfc, !PT ;  /* 0x0000000210067812 */ /* 0x000fe200078efcff */
[----:B------:R-:W-:Y:S01]  /*8c80*/  IMAD.MOV.U32 R7, RZ, RZ, RZ ;  /* 0x000000ffff077224 */ /* 0x000fe200078e00ff */
[----:B------:R-:W-:Y:S01]  /*8c90*/  ULDC UR4, c[0x0][0x600] ;  /* 0x0001800000047ab9 */ /* 0x000fe20000000800 */
[----:B------:R-:W-:Y:S01]  /*8ca0*/  UMOV UR7, 0x1 ;  /* 0x0000000100077882 */ /* 0x000fe20000000000 */
[----:B------:R-:W-:-:S02]  /*8cb0*/  UIADD3 UR19, UR40, 0x1, URZ ;  /* 0x0000000128137890 */ /* 0x000fc4000fffe03f */
[----:B------:R-:W-:Y:S02]  /*8cc0*/  UIADD3 UR15, UR4, -0x1, URZ ;  /* 0xffffffff040f7890 */ /* 0x000fe4000fffe03f */
[----:B------:R-:W-:Y:S02]  /*8cd0*/  USHF.L.U32 UR17, UR7, UR5, URZ ;  /* 0x0000000507117299 */ /* 0x000fe4000800063f */
[----:B------:R-:W-:Y:S01]  /*8ce0*/  ULOP3.LUT UR16, URZ, UR6, URZ, 0x33, !UPT ;  /* 0x000000063f107292 */ /* 0x000fe2000f8e333f */
[----:B------:R-:W-:-:S11]  /*8cf0*/  ULDC.64 UR20, c[0x0][0x198] ;  /* 0x0000660000147ab9 */ /* 0x000fd60000000a00 */
.L_x_303:
[----:B------:R-:W-:-:S03]  /*8d00*/  UMOV UR4, 0xffffffff ;  /* 0xffffffff00047882 */ /* 0x000fc60000000000 */
[----:B------:R-:W-:Y:S05]  /*8d10*/  BRA.DIV UR4, `(.L_x_292) ;  /* 0x0000001204047947 */ /* 0x000fea000b800000 */
[----:B------:R-:W-:-:S13]  /*8d20*/  ELECT P6, URZ, PT ;  /* 0x00000000003f782f */ /* 0x000fda00038c0000 */
.L_x_317:
[----:B------:R-:W0:Y:S01]  /*8d30*/  LDC R3, c[0x0][0x28c] ;  /* 0x0000a300ff037b82 */ /* 0x000e220000000800 */
[----:B------:R-:W-:Y:S01]  /*8d40*/  BSSY B1, `(.L_x_293) ;  /* 0x0000037000017945 */ /* 0x000fe20003800000 */
[----:B0-----:R-:W-:-:S13]  /*8d50*/  ISETP.LT.OR P6, PT, R3, 0x1, !P6 ;  /* 0x000000010300780c */ /* 0x001fda00077c1670 */
[----:B------:R-:W-:Y:S05]  /*8d60*/  @P6 BRA `(.L_x_294) ;  /* 0x0000000000d06947 */ /* 0x000fea0003800000 */
[----:B------:R-:W-:Y:S02]  /*8d70*/  IMAD.SHL.U32 R22, R22, 0x100, RZ ;  /* 0x0000010016167824 */ /* 0x000fe400078e00ff */
[----:B------:R-:W-:Y:S02]  /*8d80*/  IMAD.SHL.U32 R19, R19, 0x40, RZ ;  /* 0x0000004013137824 */ /* 0x000fe400078e00ff */
[----:B------:R-:W-:Y:S02]  /*8d90*/  IMAD.MOV.U32 R12, RZ, RZ, RZ ;  /* 0x000000ffff0c7224 */ /* 0x000fe400078e00ff */
[----:B------:R-:W-:Y:S02]  /*8da0*/  IMAD.U32 R13, RZ, RZ, UR19 ;  /* 0x00000013ff0d7e24 */ /* 0x000fe4000f8e00ff */
[----:B------:R-:W-:Y:S02]  /*8db0*/  IMAD.MOV.U32 R3, RZ, RZ, R0 ;  /* 0x000000ffff037224 */ /* 0x000fe400078e0000 */
[----:B------:R-:W-:-:S07]  /*8dc0*/  IMAD.MOV.U32 R4, RZ, RZ, R7 ;  /* 0x000000ffff047224 */ /* 0x000fce00078e0007 */
.L_x_298:
[----:B------:R-:W0:Y:S01]  /*8dd0*/  S2R R10, SR_CgaCtaId ;  /* 0x00000000000a7919 */ /* 0x000e220000008800 */
[----:B------:R-:W-:Y:S01]  /*8de0*/  MOV R5, 0x400 ;  /* 0x0000040000057802 */ /* 0x000fe20000000f00 */
[----:B------:R-:W1:Y:S03]  /*8df0*/  @!P2 LDC R9, c[0x0][0x500] ;  /* 0x00014000ff09ab82 */ /* 0x000e660000000800 */
[----:B0-----:R-:W-:Y:S02]  /*8e00*/  LEA R11, R10, R5, 0x18 ;  /* 0x000000050a0b7211 */ /* 0x001fe400078ec0ff */
[----:B------:R-:W-:-:S03]  /*8e10*/  SHF.L.U32 R5, R3, 0x1f, RZ ;  /* 0x0000001f03057819 */ /* 0x000fc600000006ff */
[----:B------:R-:W-:-:S04]  /*8e20*/  IMAD R10, R4, 0x8, R11 ;  /* 0x00000008040a7824 */ /* 0x000fc800078e020b */
[----:B------:R-:W0:Y:S02]  /*8e30*/  SYNCS.PHASECHK.TRANS64.TRYWAIT P1, [R10+URZ+0x28], R5 ;  /* 0x000028050a0075a7 */ /* 0x000e24000802017f */
[----:B01----:R-:W-:Y:S05]  /*8e40*/  @!P1 BRA `(.L_x_295) ;  /* 0x0000000c00d89947 */ /* 0x003fea0003800000 */
.L_x_318:
[----:B0-----:R-:W-:Y:S01]  /*8e50*/  PRMT R5, R6, 0x9910, RZ ;  /* 0x0000991006057816 */ /* 0x001fe200000000ff */
[----:B------:R0:W-:Y:S03]  /*8e60*/  @!P2 SYNCS.ARRIVE.TRANS64 RZ, [R10+URZ], R9 ;  /* 0x000000090affa9a7 */ /* 0x0001e6000800003f */
[----:B------:R-:W-:-:S13]  /*8e70*/  ISETP.NE.AND P1, PT, R5, 0x2, PT ;  /* 0x000000020500780c */ /* 0x000fda0003f25270 */
[----:B0-----:R-:W-:Y:S05]  /*8e80*/  @P1 BRA `(.L_x_296) ;  /* 0x0000000000041947 */ /* 0x001fea0003800000 */
[----:B------:R-:W-:Y:S01]  /*8e90*/  BPT.TRAP 0x1 ;  /* 0x000000040000795c */ /* 0x000fe20000300000 */
.L_x_296:
[----:B------:R-:W-:Y:S05]  /*8ea0*/  @P0 BRA `(.L_x_297) ;  /* 0x0000000000040947 */ /* 0x000fea0003800000 */
[----:B------:R-:W-:Y:S01]  /*8eb0*/  BPT.TRAP 0x1 ;  /* 0x000000040000795c */ /* 0x000fe20000300000 */
.L_x_297:
[--C-:B------:R-:W-:Y:S01]  /*8ec0*/  IMAD R5, R4, 0x2000, R11.reuse ;  /* 0x0000200004057824 */ /* 0x100fe200078e020b */
[----:B------:R-:W-:Y:S01]  /*8ed0*/  R2UR UR9, R10 ;  /* 0x000000000a0972ca */ /* 0x000fe200000e0000 */
[C---:B------:R-:W-:Y:S01]  /*8ee0*/  IMAD R11, R4.reuse, 0x8000, R11 ;  /* 0x00008000040b7824 */ /* 0x040fe200078e020b */
[----:B------:R-:W-:Y:S01]  /*8ef0*/  UIADD3 UR4, UP0, UR20, 0xf0, URZ ;  /* 0x000000f014047890 */ /* 0x000fe2000ff1e03f */
[----:B------:R-:W-:Y:S01]  /*8f00*/  VIADD R13, R13, 0xffffffff ;  /* 0xffffffff0d0d7836 */ /* 0x000fe20000000000 */
[----:B------:R-:W-:Y:S01]  /*8f10*/  R2UR UR5, R5 ;  /* 0x00000000050572ca */ /* 0x000fe200000e0000 */
[----:B------:R-:W-:Y:S01]  /*8f20*/  UIADD3 UR22, UP1, UR20, 0x1f0, URZ ;  /* 0x000001f014167890 */ /* 0x000fe2000ff3e03f */
[----:B------:R-:W-:Y:S01]  /*8f30*/  R2UR UR8, R11 ;  /* 0x000000000b0872ca */ /* 0x000fe200000e0000 */
[----:B------:R-:W-:Y:S01]  /*8f40*/  VIADD R4, R4, 0x1 ;  /* 0x0000000104047836 */ /* 0x000fe20000000000 */
[----:B------:R-:W-:Y:S01]  /*8f50*/  R2UR UR11, R19 ;  /* 0x00000000130b72ca */ /* 0x000fe200000e0000 */
[----:B------:R-:W-:Y:S01]  /*8f60*/  UIADD3.X UR23, URZ, UR21, URZ, UP1, !UPT ;  /* 0x000000153f177290 */ /* 0x000fe20008ffe43f */
[----:B------:R-:W-:Y:S01]  /*8f70*/  R2UR UR10, R12 ;  /* 0x000000000c0a72ca */ /* 0x000fe200000e0000 */
[----:B------:R-:W-:Y:S01]  /*8f80*/  UMOV UR6, 0x0 ;  /* 0x0000000000067882 */ /* 0x000fe20000000000 */
[----:B------:R-:W-:Y:S01]  /*8f90*/  R2UR UR12, R2 ;  /* 0x00000000020c72ca */ /* 0x000fe200000e0000 */
[----:B------:R-:W-:Y:S01]  /*8fa0*/  UMOV UR7, 0x10000000 ;  /* 0x1000000000077882 */ /* 0x000fe20000000000 */
[----:B------:R-:W-:Y:S01]  /*8fb0*/  R2UR UR18, R22 ;  /* 0x00000000161272ca */ /* 0x000fe200000e0000 */
[----:B------:R-:W-:Y:S01]  /*8fc0*/  VIADD R12, R12, 0x20 ;  /* 0x000000200c0c7836 */ /* 0x000fe20000000000 */
[----:B------:R-:W-:Y:S01]  /*8fd0*/  ISETP.GT.AND P3, PT, R13, 0x1, PT ;  /* 0x000000010d00780c */ /* 0x000fe20003f64270 */
[----:B------:R-:W-:Y:S01]  /*8fe0*/  UIADD3 UR13, UR5, 0x180, URZ ;  /* 0x00000180050d7890 */ /* 0x000fe2000fffe03f */
[----:B------:R-:W-:Y:S01]  /*8ff0*/  ISETP.NE.AND P1, PT, R4, 0x5, PT ;  /* 0x000000050400780c */ /* 0x000fe20003f25270 */
[----:B------:R-:W-:-:S02]  /*9000*/  UIADD3.X UR5, URZ, UR21, URZ, UP0, !UPT ;  /* 0x000000153f057290 */ /* 0x000fc400087fe43f */
[----:B------:R-:W-:Y:S01]  /*9010*/  UIADD3 UR14, UR8, 0xa180, URZ ;  /* 0x0000a180080e7890 */ /* 0x000fe2000fffe03f */
[----:B------:R-:W-:Y:S02]  /*9020*/  SEL R10, RZ, 0x1, P1 ;  /* 0x00000001ff0a7807 */ /* 0x000fe40000800000 */
[----:B------:R-:W-:Y:S01]  /*9030*/  UMOV UR8, UR13 ;  /* 0x0000000d00087c82 */ /* 0x000fe20008000000 */
[----:B------:R-:W-:Y:S02]  /*9040*/  SEL R4, R4, RZ, P1 ;  /* 0x000000ff04047207 */ /* 0x000fe40000800000 */
[----:B------:R-:W-:Y:S01]  /*9050*/  LOP3.LUT R3, R3, R10, RZ, 0x3c, !PT ;  /* 0x0000000a03037212 */ /* 0x000fe200078e3cff */
[----:B------:R0:W-:Y:S02]  /*9060*/  UTMALDG.3D [UR8], [UR4], desc[UR6] ;  /* 0x00000608040075b4 */ /* 0x0001e40008011000 */
[----:B0-----:R-:W-:Y:S01]  /*9070*/  UMOV UR8, UR14 ;  /* 0x0000000e00087c82 */ /* 0x001fe20008000000 */
[----:B------:R-:W-:-:S02]  /*9080*/  UMOV UR11, UR18 ;  /* 0x00000012000b7c82 */ /* 0x000fc40008000000 */
[----:B------:R0:W-:Y:S02]  /*9090*/  UTMALDG.3D [UR8], [UR22], desc[UR6] ;  /* 0x00000608160075b4 */ /* 0x0001e40008011000 */
[----:B0-----:R-:W-:Y:S05]  /*90a0*/  @P3 BRA `(.L_x_298) ;  /* 0xfffffffc00483947 */ /* 0x001fea000383ffff */
.L_x_294:
[----:B------:R-:W-:Y:S05]  /*90b0*/  BSYNC B1 ;  /* 0x0000000000017941 */ /* 0x000fea0003800000 */
.L_x_293:
[----:B------:R-:W2:Y:S01]  /*90c0*/  LDL.64 R10, [R1] ;  /* 0x00000000010a7983 */ /* 0x000ea20000100a00 */
[----:B------:R-:W-:Y:S01]  /*90d0*/  LOP3.LUT P4, RZ, R8, 0xff, RZ, 0xc0, !PT ;  /* 0x000000ff08ff7812 */ /* 0x000fe2000788c0ff */
[----:B------:R-:W-:Y:S01]  /*90e0*/  VIADD R4, R7, UR40 ;  /* 0x0000002807047c36 */ /* 0x000fe20008000000 */
[----:B------:R-:W-:Y:S01]  /*90f0*/  ULDC.64 UR4, c[0x0][0x650] ;  /* 0x0001940000047ab9 */ /* 0x000fe20000000a00 */
[----:B------:R-:W-:Y:S01]  /*9100*/  IMAD.U32 R7, RZ, RZ, UR40 ;  /* 0x00000028ff077e24 */ /* 0x000fe2000f8e00ff */
[----:B------:R-:W-:Y:S01]  /*9110*/  UISETP.GE.U32.AND UP0, UPT, UR40, 0x5, UPT ;  /* 0x000000052800788c */ /* 0x000fe2000bf06070 */
[----:B------:R-:W-:Y:S01]  /*9120*/  BSSY B1, `(.L_x_299) ;  /* 0x000006f000017945 */ /* 0x000fe20003800000 */
[----:B------:R-:W-:Y:S01]  /*9130*/  ISETP.GT.U32.AND P1, PT, R4, 0x4, PT ;  /* 0x000000040400780c */ /* 0x000fe20003f24070 */
[----:B------:R-:W-:Y:S01]  /*9140*/  IMAD.MOV.U32 R19, RZ, RZ, -0x1 ;  /* 0xffffffffff137424 */ /* 0x000fe200078e00ff */
[----:B------:R-:W-:Y:S01]  /*9150*/  PRMT R8, RZ, 0x7610, R8 ;  /* 0x00007610ff087816 */ /* 0x000fe20000000008 */
[----:B------:R-:W-:Y:S01]  /*9160*/  IMAD.MOV.U32 R22, RZ, RZ, -0x1 ;  /* 0xffffffffff167424 */ /* 0x000fe200078e00ff */
[----:B------:R-:W-:-:S02]  /*9170*/  ISETP.LT.U32.AND P1, PT, R7, 0x5, P1 ;  /* 0x000000050700780c */ /* 0x000fc40000f21070 */
[----:B------:R-:W-:Y:S01]  /*9180*/  PLOP3.LUT P3, PT, PT, PT, UP0, 0x80, 0x0 ;  /* 0x000000000000781c */ /* 0x000fe20003f6f008 */
[----:B------:R-:W0:Y:S01]  /*9190*/  @P4 S2R R3, SR_CgaCtaId ;  /* 0x0000000000034919 */ /* 0x000e220000008800 */
[----:B------:R-:W-:-:S04]  /*91a0*/  @P4 MOV R2, 0x400 ;  /* 0x0000040000024802 */ /* 0x000fc80000000f00 */
[----:B0-----:R-:W-:Y:S01]  /*91b0*/  @P4 LEA R5, R3, R2, 0x18 ;  /* 0x0000000203054211 */ /* 0x001fe200078ec0ff */
[----:B------:R-:W-:-:S03]  /*91c0*/  IMAD.WIDE.U32 R2, R4, -0x33333333, RZ ;  /* 0xcccccccd04027825 */ /* 0x000fc600078e00ff */
[----:B------:R0:W-:Y:S01]  /*91d0*/  @P4 SYNCS.ARRIVE.TRANS64.A1T0 RZ, [R5+URZ+0x88], RZ ;  /* 0x000088ff05ff49a7 */ /* 0x0001e2000810003f */
[----:B------:R-:W-:Y:S01]  /*91e0*/  IMAD.MOV.U32 R2, RZ, RZ, -0x1 ;  /* 0xffffffffff027424 */ /* 0x000fe200078e00ff */
[----:B0-----:R-:W-:Y:S02]  /*91f0*/  SHF.R.U32.HI R5, RZ, 0x2, R3 ;  /* 0x00000002ff057819 */ /* 0x001fe40000011603 */
[----:B------:R-:W-:-:S03]  /*9200*/  SEL R3, RZ, 0x1, !P1 ;  /* 0x00000001ff037807 */ /* 0x000fc60004800000 */
[----:B------:R-:W-:Y:S01]  /*9210*/  IMAD R7, R5, -0x5, R4 ;  /* 0xfffffffb05077824 */ /* 0x000fe200078e0204 */
[----:B------:R-:W-:Y:S02]  /*9220*/  LOP3.LUT R0, R0, R3, RZ, 0x3c, !PT ;  /* 0x0000000300007212 */ /* 0x000fe400078e3cff */
[----:B------:R-:W-:Y:S02]  /*9230*/  PRMT R3, RZ, 0x7610, R3 ;  /* 0x00007610ff037816 */ /* 0x000fe40000000003 */
[----:B------:R-:W-:Y:S02]  /*9240*/  @P3 LOP3.LUT R0, R0, 0x1, R5, 0x78, !PT ;  /* 0x0000000100003812 */ /* 0x000fe400078e7805 */
[----:B--2---:R-:W-:-:S04]  /*9250*/  IADD3 R18, P4, R18, R10, RZ ;  /* 0x0000000a12127210 */ /* 0x004fc80007f9e0ff */
[----:B------:R-:W-:Y:S01]  /*9260*/  ISETP.GE.U32.AND P1, PT, R18, UR4, PT ;  /* 0x0000000412007c0c */ /* 0x000fe2000bf26070 */
[----:B------:R-:W-:-:S05]  /*9270*/  IMAD.X R17, R17, 0x1, R23, P4 ;  /* 0x0000000111117824 */ /* 0x000fca00020e0617 */
[----:B------:R-:W-:-:S13]  /*9280*/  ISETP.GE.U32.AND.EX P1, PT, R17, UR5, PT, P1 ;  /* 0x0000000511007c0c */ /* 0x000fda000bf26110 */
[----:B------:R-:W-:Y:S05]  /*9290*/  @P1 BRA `(.L_x_300) ;  /* 0x00000004005c1947 */ /* 0x000fea0003800000 */
[----:B------:R-:W0:Y:S01]  /*92a0*/  S2R R11, SR_CTAID.X ;  /* 0x00000000000b7919 */ /* 0x000e220000002500 */
[----:B------:R-:W-:Y:S01]  /*92b0*/  ULDC.64 UR4, c[0x0][0x628] ;  /* 0x00018a0000047ab9 */ /* 0x000fe20000000a00 */
[----:B------:R-:W1:Y:S01]  /*92c0*/  LDC R12, c[0x0][0x144] ;  /* 0x00005100ff0c7b82 */ /* 0x000e620000000800 */
[----:B------:R-:W-:Y:S01]  /*92d0*/  ISETP.NE.U32.AND P1, PT, RZ, UR4, PT ;  /* 0x00000004ff007c0c */ /* 0x000fe2000bf25070 */
[----:B------:R-:W2:Y:S01]  /*92e0*/  S2R R9, SR_CTAID.Y ;  /* 0x0000000000097919 */ /* 0x000ea20000002600 */
[----:B------:R-:W-:Y:S01]  /*92f0*/  ULDC UR6, c[0x0][0x150] ;  /* 0x0000540000067ab9 */ /* 0x000fe20000000800 */
[----:B------:R-:W-:Y:S01]  /*9300*/  ULDC UR7, c[0x0][0x630] ;  /* 0x00018c0000077ab9 */ /* 0x000fe20000000800 */
[----:B------:R-:W-:Y:S01]  /*9310*/  ISETP.NE.AND.EX P1, PT, RZ, UR5, PT, P1 ;  /* 0x00000005ff007c0c */ /* 0x000fe2000bf25310 */
[----:B------:R-:W-:Y:S01]  /*9320*/  IMAD.MOV.U32 R2, RZ, RZ, R18 ;  /* 0x000000ffff027224 */ /* 0x000fe200078e0012 */
[----:B0-----:R-:W-:-:S05]  /*9330*/  I2FP.F32.U32 R3, R11 ;  /* 0x0000000b00037245 */ /* 0x001fca0000201000 */
[----:B------:R-:W-:Y:S01]  /*9340*/  FMUL R14, R3, UR6 ;  /* 0x00000006030e7c20 */ /* 0x000fe20008400000 */
[----:B------:R-:W-:-:S05]  /*9350*/  IMAD.MOV.U32 R3, RZ, RZ, R17 ;  /* 0x000000ffff037224 */ /* 0x000fca00078e0011 */
[----:B--2---:R-:W-:Y:S05]  /*9360*/  @!P1 BRA `(.L_x_301) ;  /* 0x0000000000289947 */ /* 0x004fea0003800000 */
[----:B------:R-:W-:Y:S02]  /*9370*/  ULDC UR6, c[0x0][0x634] ;  /* 0x00018d0000067ab9 */ /* 0x000fe40000000800 */
[----:B------:R-:W-:-:S05]  /*9380*/  IADD3 R3, P1, R18, UR6, RZ ;  /* 0x0000000612037c10 */ /* 0x000fca000ff3e0ff */
[----:B------:R-:W-:-:S04]  /*9390*/  IMAD.X R13, RZ, RZ, R17, P1 ;  /* 0x000000ffff0d7224 */ /* 0x000fc800008e0611 */
[----:B------:R-:W-:-:S04]  /*93a0*/  IMAD.WIDE.U32 R4, R13, UR4, RZ ;  /* 0x000000040d047c25 */ /* 0x000fc8000f8e00ff */
[----:B------:R-:W-:-:S04]  /*93b0*/  IMAD.WIDE.U32 R4, P1, R3, UR5, R4 ;  /* 0x0000000503047c25 */ /* 0x000fc8000f820004 */
[----:B------:R-:W-:-:S04]  /*93c0*/  IMAD.WIDE.U32 R2, R3, UR4, RZ ;  /* 0x0000000403027c25 */ /* 0x000fc8000f8e00ff */
[----:B------:R-:W-:Y:S01]  /*93d0*/  IMAD.MOV.U32 R2, RZ, RZ, R5 ;  /* 0x000000ffff027224 */ /* 0x000fe200078e0005 */
[----:B------:R-:W-:Y:S01]  /*93e0*/  IADD3 RZ, P3, R3, R4, RZ ;  /* 0x0000000403ff7210 */ /* 0x000fe20007f7e0ff */
[----:B------:R-:W-:-:S04]  /*93f0*/  IMAD.X R3, RZ, RZ, RZ, P1 ;  /* 0x000000ffff037224 */ /* 0x000fc800008e06ff */
[----:B------:R-:W-:-:S08]  /*9400*/  IMAD.WIDE.U32.X R2, R13, UR5, R2, P3 ;  /* 0x000000050d027c25 */ /* 0x000fd000098e0402 */
.L_x_301:
[--C-:B------:R-:W-:Y:S01]  /*9410*/  SHF.R.U64 R10, R2, UR7, R3.reuse ;  /* 0x00000007020a7c19 */ /* 0x100fe20008001203 */
[----:B------:R-:W0:Y:S01]  /*9420*/  F2I.U32.TRUNC.NTZ R14, R14 ;  /* 0x0000000e000e7305 */ /* 0x000e22000020f000 */
[----:B------:R-:W-:Y:S01]  /*9430*/  SHF.R.U32.HI R2, RZ, UR7, R3 ;  /* 0x00000007ff027c19 */ /* 0x000fe20008011603 */
[----:B------:R-:W-:Y:S01]  /*9440*/  ULDC.64 UR4, c[0x0][0x620] ;  /* 0x0001880000047ab9 */ /* 0x000fe20000000a00 */
[----:B------:R-:W-:Y:S01]  /*9450*/  IADD3 R5, P1, RZ, -R10, RZ ;  /* 0x8000000aff057210 */ /* 0x000fe20007f3e0ff */
[----:B------:R-:W-:Y:S01]  /*9460*/  IMAD.MOV.U32 R3, RZ, RZ, R17 ;  /* 0x000000ffff037224 */ /* 0x000fe200078e0011 */
[----:B------:R-:W-:-:S03]  /*9470*/  ULDC.64 UR6, c[0x0][0x640] ;  /* 0x0001900000067ab9 */ /* 0x000fc60000000a00 */
[----:B------:R-:W-:Y:S01]  /*9480*/  IMAD.X R2, RZ, RZ, ~R2, P1 ;  /* 0x000000ffff027224 */ /* 0x000fe200008e0e02 */
[----:B------:R-:W-:-:S03]  /*9490*/  ISETP.NE.U32.AND P1, PT, RZ, UR6, PT ;  /* 0x00000006ff007c0c */ /* 0x000fc6000bf25070 */
[----:B------:R-:W-:Y:S01]  /*94a0*/  IMAD R4, R2, UR4, RZ ;  /* 0x0000000402047c24 */ /* 0x000fe2000f8e02ff */
[----:B------:R-:W-:Y:S01]  /*94b0*/  ISETP.NE.AND.EX P1, PT, RZ, UR7, PT, P1 ;  /* 0x00000007ff007c0c */ /* 0x000fe2000bf25310 */
[----:B------:R-:W-:-:S04]  /*94c0*/  IMAD.MOV.U32 R2, RZ, RZ, R18 ;  /* 0x000000ffff027224 */ /* 0x000fc800078e0012 */
[----:B------:R-:W-:Y:S01]  /*94d0*/  IMAD.WIDE.U32 R2, R5, UR4, R2 ;  /* 0x0000000405027c25 */ /* 0x000fe2000f8e0002 */
[----:B------:R-:W-:-:S03]  /*94e0*/  ULDC UR4, c[0x0][0x618] ;  /* 0x0001860000047ab9 */ /* 0x000fc60000000800 */
[----:B------:R-:W-:Y:S01]  /*94f0*/  IMAD R5, R5, UR5, R4 ;  /* 0x0000000505057c24 */ /* 0x000fe2000f8e0204 */
[----:B------:R-:W-:Y:S01]  /*9500*/  ULDC UR5, c[0x0][0x154] ;  /* 0x0000550000057ab9 */ /* 0x000fe20000000800 */
[----:B0-----:R-:W-:Y:S02]  /*9510*/  IMAD.MOV R4, RZ, RZ, -R14 ;  /* 0x000000ffff047224 */ /* 0x001fe400078e0a0e */
[----:B------:R-:W0:Y:S01]  /*9520*/  LDC R14, c[0x0][0x148] ;  /* 0x00005200ff0e7b82 */ /* 0x000e220000000800 */
[----:B------:R-:W-:Y:S02]  /*9530*/  IMAD.IADD R3, R3, 0x1, R5 ;  /* 0x0000000103037824 */ /* 0x000fe400078e0205 */
[----:B-1----:R-:W-:Y:S01]  /*9540*/  IMAD R11, R12, R4, R11 ;  /* 0x000000040c0b7224 */ /* 0x002fe200078e020b */
[----:B------:R-:W-:Y:S02]  /*9550*/  I2FP.F32.U32 R4, R9 ;  /* 0x0000000900047245 */ /* 0x000fe40000201000 */
[----:B------:R-:W-:-:S02]  /*9560*/  SHF.R.U64 R12, R2, UR4, R3 ;  /* 0x00000004020c7c19 */ /* 0x000fc40008001203 */
[----:B------:R-:W-:Y:S01]  /*9570*/  SHF.R.U32.HI R3, RZ, UR4, R3 ;  /* 0x00000004ff037c19 */ /* 0x000fe20008011603 */
[----:B------:R-:W-:Y:S01]  /*9580*/  FMUL R4, R4, UR5 ;  /* 0x0000000504047c20 */ /* 0x000fe20008400000 */
[----:B------:R-:W-:Y:S02]  /*9590*/  ULDC UR4, c[0x0][0x608] ;  /* 0x0001820000047ab9 */ /* 0x000fe40000000800 */
[--C-:B------:R-:W-:Y:S01]  /*95a0*/  SHF.R.U64 R15, R12, UR4, R3.reuse ;  /* 0x000000040c0f7c19 */ /* 0x100fe20008001203 */
[----:B------:R1:W2:Y:S01]  /*95b0*/  F2I.U32.TRUNC.NTZ R20, R4 ;  /* 0x0000000400147305 */ /* 0x0002a2000020f000 */
[----:B------:R-:W-:Y:S01]  /*95c0*/  SHF.R.U32.HI R2, RZ, UR4, R3 ;  /* 0x00000004ff027c19 */ /* 0x000fe20008011603 */
[----:B------:R-:W-:-:S03]  /*95d0*/  ULDC UR4, c[0x0][0x658] ;  /* 0x0001960000047ab9 */ /* 0x000fc60000000800 */
[--C-:B------:R-:W-:Y:S02]  /*95e0*/  SHF.R.U64 R13, R15, UR4, R2.reuse ;  /* 0x000000040f0d7c19 */ /* 0x100fe40008001202 */
[----:B------:R-:W-:-:S03]  /*95f0*/  SHF.R.U32.HI R19, RZ, UR4, R2 ;  /* 0x00000004ff137c19 */ /* 0x000fc60008011602 */
[----:B------:R-:W-:Y:S02]  /*9600*/  IMAD.MOV.U32 R2, RZ, RZ, R13 ;  /* 0x000000ffff027224 */ /* 0x000fe400078e000d */
[----:B------:R-:W-:Y:S01]  /*9610*/  IMAD.MOV.U32 R3, RZ, RZ, R19 ;  /* 0x000000ffff037224 */ /* 0x000fe200078e0013 */
[----:B-1----:R-:W-:Y:S06]  /*9620*/  @!P1 BRA `(.L_x_302) ;  /* 0x0000000000289947 */ /* 0x002fec0003800000 */
        /* <DEDUP_REMOVED lines=10> */
.L_x_302:
[----:B------:R-:W1:Y:S01]  /*96d0*/  LDC R4, c[0x0][0x65c] ;  /* 0x00019700ff047b82 */ /* 0x000e620000000800 */
[----:B------:R-:W-:Y:S01]  /*96e0*/  ULDC UR4, c[0x0][0x648] ;  /* 0x0001920000047ab9 */ /* 0x000fe20000000800 */
[----:B------:R-:W-:Y:S01]  /*96f0*/  LOP3.LUT R15, R15, UR16, RZ, 0xc0, !PT ;  /* 0x000000100f0f7c12 */ /* 0x000fe2000f8ec0ff */
[----:B--2---:R-:W-:Y:S01]  /*9700*/  IMAD.MOV R20, RZ, RZ, -R20 ;  /* 0x000000ffff147224 */ /* 0x004fe200078e0a14 */
[----:B------:R-:W-:Y:S01]  /*9710*/  SHF.R.U64 R2, R2, UR4, R3 ;  /* 0x0000000402027c19 */ /* 0x000fe20008001203 */
[----:B------:R-:W-:Y:S01]  /*9720*/  ULDC UR4, c[0x0][0x638] ;  /* 0x00018e0000047ab9 */ /* 0x000fe20000000800 */
[----:B------:R-:W-:Y:S01]  /*9730*/  LOP3.LUT R12, R12, UR15, RZ, 0xc0, !PT ;  /* 0x0000000f0c0c7c12 */ /* 0x000fe2000f8ec0ff */
[----:B------:R-:W-:Y:S01]  /*9740*/  ULDC UR5, c[0x0][0x610] ;  /* 0x0001840000057ab9 */ /* 0x000fe20000000800 */
[----:B------:R-:W-:Y:S01]  /*9750*/  IMAD.MOV.U32 R3, RZ, RZ, 0x1 ;  /* 0x00000001ff037424 */ /* 0x000fe200078e00ff */
[----:B-1----:R-:W-:Y:S01]  /*9760*/  ISETP.NE.AND P1, PT, R4, 0x1, PT ;  /* 0x000000010400780c */ /* 0x002fe20003f25270 */
[----:B------:R-:W-:-:S02]  /*9770*/  IMAD.MOV R4, RZ, RZ, -R2 ;  /* 0x000000ffff047224 */ /* 0x000fc400078e0a02 */
[----:B------:R-:W-:Y:S02]  /*9780*/  IMAD R2, R2, UR17, R15 ;  /* 0x0000001102027c24 */ /* 0x000fe4000f8e020f */
[----:B------:R-:W-:Y:S01]  /*9790*/  IMAD R13, R4, UR4, R13 ;  /* 0x00000004040d7c24 */ /* 0x000fe2000f8e020d */
[----:B------:R-:W-:-:S07]  /*97a0*/  ULDC UR4, c[0x0][0x600] ;  /* 0x0001800000047ab9 */ /* 0x000fce0000000800 */
[----:B0-----:R-:W-:-:S04]  /*97b0*/  @P1 IMAD R11, R14, R20, R9 ;  /* 0x000000140e0b1224 */ /* 0x001fc800078e0209 */
[----:B------:R-:W-:Y:S02]  /*97c0*/  IMAD R11, R2, UR5, R11 ;  /* 0x00000005020b7c24 */ /* 0x000fe4000f8e020b */
[----:B------:R-:W-:-:S05]  /*97d0*/  IMAD R2, R13, UR4, R12 ;  /* 0x000000040d027c24 */ /* 0x000fca000f8e020c */
[----:B------:R-:W-:Y:S02]  /*97e0*/  SEL R22, R2, R11, !P1 ;  /* 0x0000000b02167207 */ /* 0x000fe40004800000 */
[----:B------:R-:W-:Y:S01]  /*97f0*/  SEL R19, R11, R2, !P1 ;  /* 0x000000020b137207 */ /* 0x000fe20004800000 */
[----:B------:R-:W-:-:S07]  /*9800*/  IMAD.MOV.U32 R2, RZ, RZ, R10 ;  /* 0x000000ffff027224 */ /* 0x000fce00078e000a */
.L_x_300:
[----:B------:R-:W-:Y:S05]  /*9810*/  BSYNC B1 ;  /* 0x0000000000017941 */ /* 0x000fea0003800000 */
.L_x_299:
[----:B------:R-:W-:-:S13]  /*9820*/  LOP3.LUT P1, RZ, R3, 0xff, RZ, 0xc0, !PT ;  /* 0x000000ff03ff7812 */ /* 0x000fda000782c0ff */
[----:B------:R-:W-:Y:S05]  /*9830*/  @P1 BRA `(.L_x_303) ;  /* 0xfffffff400301947 */ /* 0x000fea000383ffff */
[----:B------:R-:W-:Y:S05]  /*9840*/  BSYNC B0 ;  /* 0x0000000000007941 */ /* 0x000fea0003800000 */
.L_x_291:
[----:B------:R-:W-:-:S03]  /*9850*/  UMOV UR4, 0xffffffff ;  /* 0xffffffff00047882 */ /* 0x000fc60000000000 */
[----:B------:R-:W-:Y:S05]  /*9860*/  BRA.DIV UR4, `(.L_x_304) ;  /* 0x0000000604647947 */ /* 0x000fea000b800000 */
[----:B------:R-:W-:-:S13]  /*9870*/  ELECT P6, URZ, PT ;  /* 0x00000000003f782f */ /* 0x000fda00038c0000 */
.L_x_321:
[----:B------:R-:W-:Y:S04]  /*9880*/  BSSY B0, `(.L_x_305) ;  /* 0x0000034000007945 */ /* 0x000fe80003800000 */
[----:B------:R-:W-:Y:S05]  /*9890*/  @!P6 BRA `(.L_x_306) ;  /* 0x0000000000c8e947 */ /* 0x000fea0003800000 */
[----:B------:R-:W-:-:S04]  /*98a0*/  LOP3.LUT R16, R16, 0x2, RZ, 0xfc, !PT ;  /* 0x0000000210107812 */ /* 0x000fc800078efcff */
[----:B------:R-:W-:-:S13]  /*98b0*/  ISETP.NE.AND P0, PT, R16, 0x3, PT ;  /* 0x000000031000780c */ /* 0x000fda0003f05270 */
[----:B------:R-:W-:Y:S05]  /*98c0*/  @!P0 BRA `(.L_x_307) ;  /* 0x0000000000048947 */ /* 0x000fea0003800000 */
[----:B------:R-:W-:Y:S01]  /*98d0*/  BPT.TRAP 0x1 ;  /* 0x000000040000795c */ /* 0x000fe20000300000 */
.L_x_307:
[----:B------:R-:W0:Y:S01]  /*98e0*/  S2R R3, SR_CgaCtaId ;  /* 0x0000000000037919 */ /* 0x000e220000008800 */
[----:B------:R-:W-:Y:S02]  /*98f0*/  MOV R2, 0x400 ;  /* 0x0000040000027802 */ /* 0x000fe40000000f00 */
[----:B------:R-:W-:Y:S02]  /*9900*/  SHF.L.U32 R4, R0, 0x1f, RZ ;  /* 0x0000001f00047819 */ /* 0x000fe400000006ff */
[----:B0-----:R-:W-:-:S05]  /*9910*/  LEA R2, R3, R2, 0x18 ;  /* 0x0000000203027211 */ /* 0x001fca00078ec0ff */
[----:B------:R-:W-:-:S04]  /*9920*/  VIADD R2, R2, 0x28 ;  /* 0x0000002802027836 */ /* 0x000fc80000000000 */
[C---:B------:R-:W-:Y:S02]  /*9930*/  IMAD R9, R7.reuse, 0x8, R2 ;  /* 0x0000000807097824 */ /* 0x040fe400078e0202 */
[----:B------:R-:W-:Y:S02]  /*9940*/  VIADD R7, R7, 0x1 ;  /* 0x0000000107077836 */ /* 0x000fe40000000000 */
[----:B------:R-:W0:Y:S03]  /*9950*/  SYNCS.PHASECHK.TRANS64.TRYWAIT P0, [R9+URZ], R4 ;  /* 0x00000004090075a7 */ /* 0x000e26000800017f */
[----:B------:R-:W-:-:S04]  /*9960*/  ISETP.NE.AND P1, PT, R7, 0x5, PT ;  /* 0x000000050700780c */ /* 0x000fc80003f25270 */
[----:B------:R-:W-:Y:S02]  /*9970*/  SEL R3, RZ, 0x1, P1 ;  /* 0x00000001ff037807 */ /* 0x000fe40000800000 */
[----:B------:R-:W-:Y:S02]  /*9980*/  SEL R7, R7, RZ, P1 ;  /* 0x000000ff07077207 */ /* 0x000fe40000800000 */
[----:B------:R-:W-:-:S03]  /*9990*/  LOP3.LUT R6, R0, R3, RZ, 0x3c, !PT ;  /* 0x0000000300067212 */ /* 0x000fc600078e3cff */
[----:B------:R-:W-:Y:S01]  /*99a0*/  IMAD R8, R7, 0x8, R2 ;  /* 0x0000000807087824 */ /* 0x000fe200078e0202 */
[----:B------:R-:W-:Y:S01]  /*99b0*/  SHF.L.U32 R5, R6, 0x1f, RZ ;  /* 0x0000001f06057819 */ /* 0x000fe200000006ff */
[----:B0-----:R-:W-:Y:S06]  /*99c0*/  @!P0 BRA `(.L_x_308) ;  /* 0x00000004002c8947 */ /* 0x001fec0003800000 */
.L_x_322:
[----:B------:R-:W1:Y:S01]  /*99d0*/  SYNCS.PHASECHK.TRANS64.TRYWAIT P0, [R8+URZ], R5 ;  /* 0x00000005080075a7 */ /* 0x000e62000800017f */
[----:B------:R-:W-:-:S05]  /*99e0*/  VIADD R0, R7, 0x1 ;  /* 0x0000000107007836 */ /* 0x000fca0000000000 */
[----:B------:R-:W-:-:S04]  /*99f0*/  ISETP.NE.AND P1, PT, R0, 0x5, PT ;  /* 0x000000050000780c */ /* 0x000fc80003f25270 */
[----:B------:R-:W-:Y:S02]  /*9a00*/  SEL R3, RZ, 0x1, P1 ;  /* 0x00000001ff037807 */ /* 0x000fe40000800000 */
[----:B------:R-:W-:Y:S02]  /*9a10*/  SEL R7, R0, RZ, P1 ;  /* 0x000000ff00077207 */ /* 0x000fe40000800000 */
[----:B------:R-:W-:-:S03]  /*9a20*/  LOP3.LUT R6, R6, R3, RZ, 0x3c, !PT ;  /* 0x0000000306067212 */ /* 0x000fc600078e3cff */
[----:B0-----:R-:W-:Y:S01]  /*9a30*/  IMAD R9, R7, 0x8, R2 ;  /* 0x0000000807097824 */ /* 0x001fe200078e0202 */
[----:B------:R-:W-:Y:S01]  /*9a40*/  SHF.L.U32 R4, R6, 0x1f, RZ ;  /* 0x0000001f06047819 */ /* 0x000fe200000006ff */
[----:B-1----:R-:W-:Y:S06]  /*9a50*/  @!P0 BRA `(.L_x_309) ;  /* 0x00000004001c8947 */ /* 0x002fec0003800000 */
.L_x_323:
[----:B------:R-:W1:Y:S01]  /*9a60*/  SYNCS.PHASECHK.TRANS64.TRYWAIT P0, [R9+URZ], R4 ;  /* 0x00000004090075a7 */ /* 0x000e62000800017f */
[----:B------:R-:W-:-:S05]  /*9a70*/  VIADD R0, R7, 0x1 ;  /* 0x0000000107007836 */ /* 0x000fca0000000000 */
[----:B------:R-:W-:-:S04]  /*9a80*/  ISETP.NE.AND P1, PT, R0, 0x5, PT ;  /* 0x000000050000780c */ /* 0x000fc80003f25270 */
[----:B------:R-:W-:Y:S02]  /*9a90*/  SEL R3, RZ, 0x1, P1 ;  /* 0x00000001ff037807 */ /* 0x000fe40000800000 */
[----:B------:R-:W-:Y:S02]  /*9aa0*/  SEL R7, R0, RZ, P1 ;  /* 0x000000ff00077207 */ /* 0x000fe40000800000 */
[----:B------:R-:W-:-:S03]  /*9ab0*/  LOP3.LUT R11, R6, R3, RZ, 0x3c, !PT ;  /* 0x00000003060b7212 */ /* 0x000fc600078e3cff */
[----:B------:R-:W-:Y:S01]  /*9ac0*/  IMAD R6, R7, 0x8, R2 ;  /* 0x0000000807067824 */ /* 0x000fe200078e0202 */
[----:B0-----:R-:W-:Y:S01]  /*9ad0*/  SHF.L.U32 R5, R11, 0x1f, RZ ;  /* 0x0000001f0b057819 */ /* 0x001fe200000006ff */
[----:B-1----:R-:W-:Y:S06]  /*9ae0*/  @!P0 BRA `(.L_x_310) ;  /* 0x00000004000c8947 */ /* 0x002fec0003800000 */
.L_x_324:
[----:B------:R-:W1:Y:S01]  /*9af0*/  SYNCS.PHASECHK.TRANS64.TRYWAIT P0, [R6+URZ], R5 ;  /* 0x00000005060075a7 */ /* 0x000e62000800017f */
[----:B------:R-:W-:-:S05]  /*9b00*/  VIADD R0, R7, 0x1 ;  /* 0x0000000107007836 */ /* 0x000fca0000000000 */
[----:B------:R-:W-:-:S04]  /*9b10*/  ISETP.NE.AND P1, PT, R0, 0x5, PT ;  /* 0x000000050000780c */ /* 0x000fc80003f25270 */
[----:B0-----:R-:W-:Y:S02]  /*9b20*/  SEL R4, RZ, 0x1, P1 ;  /* 0x00000001ff047807 */ /* 0x001fe40000800000 */
[----:B------:R-:W-:Y:S02]  /*9b30*/  SEL R3, R0, RZ, P1 ;  /* 0x000000ff00037207 */ /* 0x000fe40000800000 */
[----:B------:R-:W-:Y:S01]  /*9b40*/  LOP3.LUT R0, R11, R4, RZ, 0x3c, !PT ;  /* 0x000000040b007212 */ /* 0x000fe200078e3cff */
[----:B-1----:R-:W-:Y:S06]  /*9b50*/  @!P0 BRA `(.L_x_311) ;  /* 0x0000000400048947 */ /* 0x002fec0003800000 */
.L_x_325:
[----:B------:R-:W-:Y:S01]  /*9b60*/  IMAD R3, R3, 0x8, R2 ;  /* 0x0000000803037824 */ /* 0x000fe200078e0202 */
[----:B------:R-:W-:-:S07]  /*9b70*/  SHF.L.U32 R0, R0, 0x1f, RZ ;  /* 0x0000001f00007819 */ /* 0x000fce00000006ff */
.L_x_312:
[----:B-1----:R1:W2:Y:S02]  /*9b80*/  SYNCS.PHASECHK.TRANS64.TRYWAIT P0, [R3+URZ], R0 ;  /* 0x00000000030075a7 */ /* 0x0022a4000800017f */
[----:B--2---:R-:W-:Y:S05]  /*9b90*/  @!P0 NANOSLEEP.SYNCS 0x989680 ;  /* 0x009896800000895d */ /* 0x004fea0003900000 */
[----:B------:R-:W2:Y:S02]  /*9ba0*/  @!P0 SYNCS.PHASECHK.TRANS64 P0, [R3+URZ], R0 ;  /* 0x00000000030085a7 */ /* 0x000ea4000800007f */
[----:B--2---:R-:W-:Y:S05]  /*9bb0*/  @!P0 BRA `(.L_x_312) ;  /* 0xfffffffc00f08947 */ /* 0x004fea000383ffff */
.L_x_306:
[----:B------:R-:W-:Y:S05]  /*9bc0*/  BSYNC B0 ;  /* 0x0000000000007941 */ /* 0x000fea0003800000 */
.L_x_305:
[----:B------:R-:W-:Y:S05]  /*9bd0*/  EXIT ;  /* 0x000000000000794d */ /* 0x000fea0003800000 */
.L_x_15:
[----:B-1----:R1:W2:Y:S02]  /*9be0*/  SYNCS.PHASECHK.TRANS64.TRYWAIT P0, [R159+URZ], R0 ;  /* 0x000000009f0075a7 */ /* 0x0022a4000800017f */
[----:B--2---:R-:W-:Y:S05]  /*9bf0*/  @!P0 NANOSLEEP.SYNCS 0x989680 ;  /* 0x009896800000895d */ /* 0x004fea0003900000 */
[----:B------:R-:W2:Y:S02]  /*9c00*/  @!P0 SYNCS.PHASECHK.TRANS64 P0, [R159+URZ], R0 ;  /* 0x000000009f0085a7 */ /* 0x000ea4000800007f */
[----:B--2---:R-:W-:Y:S05]  /*9c10*/  @!P0 BRA `(.L_x_15) ;  /* 0xfffffffc00f08947 */ /* 0x004fea000383ffff */
[----:B------:R-:W-:Y:S05]  /*9c20*/  BRA `(.L_x_313) ;  /* 0xffffff78001c7947 */ /* 0x000fea000383ffff */
.L_x_20:
[----:B--2---:R2:W3:Y:S02]  /*9c30*/  SYNCS.PHASECHK.TRANS64.TRYWAIT P1, [R3+URZ], R0 ;  /* 0x00000000030075a7 */ /* 0x0044e4000802017f */
[----:B---3--:R-:W-:Y:S05]  /*9c40*/  @!P1 NANOSLEEP.SYNCS 0x989680 ;  /* 0x009896800000995d */ /* 0x008fea0003900000 */
[----:B------:R-:W3:Y:S02]  /*9c50*/  @!P1 SYNCS.PHASECHK.TRANS64 P1, [R3+URZ], R0 ;  /* 0x00000000030095a7 */ /* 0x000ee4000802007f */
[----:B---3--:R-:W-:Y:S05]  /*9c60*/  @!P1 BRA `(.L_x_20) ;  /* 0xfffffffc00f09947 */ /* 0x008fea000383ffff */
[----:B------:R-:W-:Y:S05]  /*9c70*/  BRA `(.L_x_19) ;  /* 0xffffff7800887947 */ /* 0x000fea000383ffff */
.L_x_25:
[----:B--2---:R-:W-:-:S04]  /*9c80*/  IMAD.U32 R4, RZ, RZ, UR4 ;  /* 0x00000004ff047e24 */ /* 0x004fc8000f8e00ff */
[----:B------:R2:W3:Y:S03]  /*9c90*/  SYNCS.PHASECHK.TRANS64.TRYWAIT P1, [R4+URZ], R3 ;  /* 0x00000003040075a7 */ /* 0x0004e6000802017f */
[----:B---3--:R-:W-:Y:S05]  /*9ca0*/  @!P1 NANOSLEEP.SYNCS 0x989680 ;  /* 0x009896800000995d */ /* 0x008fea0003900000 */
[----:B------:R-:W3:Y:S02]  /*9cb0*/  @!P1 SYNCS.PHASECHK.TRANS64 P1, [R4+URZ], R3 ;  /* 0x00000003040095a7 */ /* 0x000ee4000802007f */
[----:B---3--:R-:W-:Y:S05]  /*9cc0*/  @!P1 BRA `(.L_x_25) ;  /* 0xfffffffc00ec9947 */ /* 0x008fea000383ffff */
[----:B------:R-:W-:Y:S05]  /*9cd0*/  BRA `(.L_x_24) ;  /* 0xffffff7c00647947 */ /* 0x000fea000383ffff */
.L_x_31:
[----:B-1----:R1:W2:Y:S02]  /*9ce0*/  SYNCS.PHASECHK.TRANS64.TRYWAIT P0, [R159+URZ+0x10], R0 ;  /* 0x000010009f0075a7 */ /* 0x0022a4000800017f */
[----:B--2---:R-:W-:Y:S05]  /*9cf0*/  @!P0 NANOSLEEP.SYNCS 0x989680 ;  /* 0x009896800000895d */ /* 0x004fea0003900000 */
[----:B------:R-:W2:Y:S02]  /*9d00*/  @!P0 SYNCS.PHASECHK.TRANS64 P0, [R159+URZ+0x10], R0 ;  /* 0x000010009f0085a7 */ /* 0x000ea4000800007f */
[----:B--2---:R-:W-:Y:S05]  /*9d10*/  @!P0 BRA `(.L_x_31) ;  /* 0xfffffffc00f08947 */ /* 0x004fea000383ffff */
[----:B------:R-:W-:Y:S05]  /*9d20*/  BRA `(.L_x_314) ;  /* 0xffffff8000a87947 */ /* 0x000fea000383ffff */
.L_x_292:
[----:B------:R-:W-:Y:S01]  /*9d30*/  BSSY B1, `(.L_x_315) ;  /* 0x0000006000017945 */ /* 0x000fe20003800000 */
[----:B------:R-:W-:-:S07]  /*9d40*/  IMAD.MOV.U32 R15, RZ, RZ, -0x1 ;  /* 0xffffffffff0f7424 */ /* 0x000fce00078e00ff */
[----:B-----5:R-:W-:Y:S05]  /*9d50*/  WARPSYNC.COLLECTIVE R15, `(.L_x_316) ;  /* 0x000000000f0c7348 */ /* 0x020fea0003c00000 */
[----:B------:R-:W-:Y:S02]  /*9d60*/  ELECT P6, UR62, PT ;  /* 0x00000000003e782f */ /* 0x000fe400038c0000 */
[----:B------:R-:W-:Y:S01]  /*9d70*/  MOV R14, UR62 ;  /* 0x0000003e000e7c02 */ /* 0x000fe20008000f00 */
[----:B-----5:R-:W-:Y:S10]  /*9d80*/  ENDCOLLECTIVE ;  /* 0x000000000000791b */ /* 0x020ff40003800000 */
.L_x_316:
[----:B------:R-:W-:Y:S05]  /*9d90*/  BSYNC B1 ;  /* 0x0000000000017941 */ /* 0x000fea0003800000 */
.L_x_315:
[----:B------:R-:W-:Y:S05]  /*9da0*/  BRA `(.L_x_317) ;  /* 0xffffffec00e07947 */ /* 0x000fea000383ffff */
.L_x_295:
[----:B0-----:R0:W1:Y:S02]  /*9db0*/  SYNCS.PHASECHK.TRANS64.TRYWAIT P1, [R10+URZ+0x28], R5 ;  /* 0x000028050a0075a7 */ /* 0x001064000802017f */
[----:B-1----:R-:W-:Y:S05]  /*9dc0*/  @!P1 NANOSLEEP.SYNCS 0x989680 ;  /* 0x009896800000995d */ /* 0x002fea0003900000 */
[----:B------:R-:W1:Y:S02]  /*9dd0*/  @!P1 SYNCS.PHASECHK.TRANS64 P1, [R10+URZ+0x28], R5 ;  /* 0x000028050a0095a7 */ /* 0x000e64000802007f */
[----:B-1----:R-:W-:Y:S05]  /*9de0*/  @!P1 BRA `(.L_x_295) ;  /* 0xfffffffc00f09947 */ /* 0x002fea000383ffff */
[----:B------:R-:W-:Y:S05]  /*9df0*/  BRA `(.L_x_318) ;  /* 0xfffffff000147947 */ /* 0x000fea000383ffff */
.L_x_304:
[----:B------:R-:W-:Y:S01]  /*9e00*/  BSSY B0, `(.L_x_319) ;  /* 0x0000006000007945 */ /* 0x000fe20003800000 */
[----:B------:R-:W-:-:S07]  /*9e10*/  IMAD.MOV.U32 R15, RZ, RZ, -0x1 ;  /* 0xffffffffff0f7424 */ /* 0x000fce00078e00ff */
[----:B-----5:R-:W-:Y:S05]  /*9e20*/  WARPSYNC.COLLECTIVE R15, `(.L_x_320) ;  /* 0x000000000f0c7348 */ /* 0x020fea0003c00000 */
[----:B------:R-:W-:Y:S02]  /*9e30*/  ELECT P6, UR62, PT ;  /* 0x00000000003e782f */ /* 0x000fe400038c0000 */
[----:B------:R-:W-:Y:S01]  /*9e40*/  MOV R14, UR62 ;  /* 0x0000003e000e7c02 */ /* 0x000fe20008000f00 */
[----:B-----5:R-:W-:Y:S10]  /*9e50*/  ENDCOLLECTIVE ;  /* 0x000000000000791b */ /* 0x020ff40003800000 */
.L_x_320:
[----:B------:R-:W-:Y:S05]  /*9e60*/  BSYNC B0 ;  /* 0x0000000000007941 */ /* 0x000fea0003800000 */
.L_x_319:
[----:B------:R-:W-:Y:S05]  /*9e70*/  BRA `(.L_x_321) ;  /* 0xfffffff800807947 */ /* 0x000fea000383ffff */
.L_x_308:
[----:B0-----:R0:W1:Y:S02]  /*9e80*/  SYNCS.PHASECHK.TRANS64.TRYWAIT P0, [R9+URZ], R4 ;  /* 0x00000004090075a7 */ /* 0x001064000800017f */
[----:B-1----:R-:W-:Y:S05]  /*9e90*/  @!P0 NANOSLEEP.SYNCS 0x989680 ;  /* 0x009896800000895d */ /* 0x002fea0003900000 */
[----:B------:R-:W1:Y:S02]  /*9ea0*/  @!P0 SYNCS.PHASECHK.TRANS64 P0, [R9+URZ], R4 ;  /* 0x00000004090085a7 */ /* 0x000e64000800007f */
[----:B-1----:R-:W-:Y:S05]  /*9eb0*/  @!P0 BRA `(.L_x_308) ;  /* 0xfffffffc00f08947 */ /* 0x002fea000383ffff */
[----:B------:R-:W-:Y:S05]  /*9ec0*/  BRA `(.L_x_322) ;  /* 0xfffffff800c07947 */ /* 0x000fea000383ffff */
.L_x_309:
[----:B0-----:R0:W1:Y:S02]  /*9ed0*/  SYNCS.PHASECHK.TRANS64.TRYWAIT P0, [R8+URZ], R5 ;  /* 0x00000005080075a7 */ /* 0x001064000800017f */
[----:B-1----:R-:W-:Y:S05]  /*9ee0*/  @!P0 NANOSLEEP.SYNCS 0x989680 ;  /* 0x009896800000895d */ /* 0x002fea0003900000 */
[----:B------:R-:W1:Y:S02]  /*9ef0*/  @!P0 SYNCS.PHASECHK.TRANS64 P0, [R8+URZ], R5 ;  /* 0x00000005080085a7 */ /* 0x000e64000800007f */
[----:B-1----:R-:W-:Y:S05]  /*9f00*/  @!P0 BRA `(.L_x_309) ;  /* 0xfffffffc00f08947 */ /* 0x002fea000383ffff */
[----:B------:R-:W-:Y:S05]  /*9f10*/  BRA `(.L_x_323) ;  /* 0xfffffff800d07947 */ /* 0x000fea000383ffff */
.L_x_310:
[----:B0-----:R0:W1:Y:S02]  /*9f20*/  SYNCS.PHASECHK.TRANS64.TRYWAIT P0, [R9+URZ], R4 ;  /* 0x00000004090075a7 */ /* 0x001064000800017f */
[----:B-1----:R-:W-:Y:S05]  /*9f30*/  @!P0 NANOSLEEP.SYNCS 0x989680 ;  /* 0x009896800000895d */ /* 0x002fea0003900000 */
[----:B------:R-:W1:Y:S02]  /*9f40*/  @!P0 SYNCS.PHASECHK.TRANS64 P0, [R9+URZ], R4 ;  /* 0x00000004090085a7 */ /* 0x000e64000800007f */
[----:B-1----:R-:W-:Y:S05]  /*9f50*/  @!P0 BRA `(.L_x_310) ;  /* 0xfffffffc00f08947 */ /* 0x002fea000383ffff */
[----:B------:R-:W-:Y:S05]  /*9f60*/  BRA `(.L_x_324) ;  /* 0xfffffff800e07947 */ /* 0x000fea000383ffff */
.L_x_311:
[----:B0-----:R0:W1:Y:S02]  /*9f70*/  SYNCS.PHASECHK.TRANS64.TRYWAIT P0, [R6+URZ], R5 ;  /* 0x00000005060075a7 */ /* 0x001064000800017f */
[----:B-1----:R-:W-:Y:S05]  /*9f80*/  @!P0 NANOSLEEP.SYNCS 0x989680 ;  /* 0x009896800000895d */ /* 0x002fea0003900000 */
[----:B------:R-:W1:Y:S02]  /*9f90*/  @!P0 SYNCS.PHASECHK.TRANS64 P0, [R6+URZ], R5 ;  /* 0x00000005060085a7 */ /* 0x000e64000800007f */
[----:B-1----:R-:W-:Y:S05]  /*9fa0*/  @!P0 BRA `(.L_x_311) ;  /* 0xfffffffc00f08947 */ /* 0x002fea000383ffff */
[----:B------:R-:W-:Y:S05]  /*9fb0*/  BRA `(.L_x_325) ;  /* 0xfffffff800e87947 */ /* 0x000fea000383ffff */
.L_x_326:
[----:B------:R-:W-:-:S00]  /*9fc0*/  BRA `(.L_x_326) ;  /* 0xfffffffc00fc7947 */ /* 0x000fc0000383ffff */
[----:B------:R-:W-:-:S00]  /*9fd0*/  NOP ;  /* 0x0000000000007918 */ /* 0x000fc00000000000 */
        /* <DEDUP_REMOVED lines=10> */
.L_x_327:


//--------------------- .nv.global.init           --------------------------
	.section	.nv.global.init,"aw",@progbits
.nv.global.init:
	.type		$str$22,@object
	.size		$str$22,($str$23 - $str$22)
$str$22:
        /*0000*/ 	.byte	0x6b, 0x5f, 0x74, 0x69, 0x6c, 0x65, 0x5f, 0x63, 0x6f, 0x75, 0x6e, 0x74, 0x20, 0x3e, 0x3d, 0x20
        /*0010*/ 	.byte	0x31, 0x00
	.type		$str$23,@object
	.size		$str$23,(__unnamed_1 - $str$23)
$str$23:
        /*0012*/ 	.byte	0x2f, 0x74, 0x6d, 0x70, 0x2f, 0x63, 0x75, 0x74, 0x6c, 0x61, 0x73, 0x73, 0x5f, 0x73, 0x77, 0x65
        /*0022*/ 	.byte	0x65, 0x70, 0x5f, 0x73, 0x72, 0x63, 0x2f, 0x69, 0x6e, 0x63, 0x6c, 0x75, 0x64, 0x65, 0x2f, 0x63
        /*0032*/ 	.byte	0x75, 0x74, 0x6c, 0x61, 0x73, 0x73, 0x2f, 0x67, 0x65, 0x6d, 0x6d, 0x2f, 0x63, 0x6f, 0x6c, 0x6c
        /*0042*/ 	.byte	0x65, 0x63, 0x74, 0x69, 0x76, 0x65, 0x2f, 0x73, 0x6d, 0x39, 0x30, 0x5f, 0x6d, 0x6d, 0x61, 0x5f
        /*0052*/ 	.byte	0x74, 0x6d, 0x61, 0x5f, 0x67, 0x6d, 0x6d, 0x61, 0x5f, 0x73, 0x73, 0x5f, 0x77, 0x61, 0x72, 0x70
        /*0062*/ 	.byte	0x73, 0x70, 0x65, 0x63, 0x69, 0x61, 0x6c, 0x69, 0x7a, 0x65, 0x64, 0x2e, 0x68, 0x70, 0x70, 0x00
	.type		__unnamed_1,@object
	.size		__unnamed_1,(.L_0 - __unnamed_1)
__unnamed_1:
        /*0072*/ 	.byte	0x76, 0x6f, 0x69, 0x64, 0x20, 0x63, 0x75, 0x74, 0x6c, 0x61, 0x73, 0x73, 0x3a, 0x3a, 0x67, 0x65
        /* <DEDUP_REMOVED lines=175> */
.L_0:


//--------------------- .nv.shared._ZN7cutlass13device_kernelINS_4gemm6kernel13GemmUniversalIN4cute5tupleIJiiiiEEENS1_10collective13CollectiveMmaINS1_34MainloopSm90TmaGmmaWarpSpecializedILi5ENS5_IJNS4_1CILi1EEESB_SB_EEENS1_32KernelTmaWarpSpecializedPingpongEEENS5_IJNSA_ILi64EEENSA_ILi256EEENSA_ILi32EEEEEEfNS5_IJlSB_lEEEfSJ_NS4_8TiledMMAINS4_8MMA_AtomIJNS4_4SM904GMMA30MMA_64x256x8_F32TF32TF32_SS_TNILNSN_7ScaleInE1ELSP_1EEEEEENS4_6LayoutISC_NS5_IJNSA_ILi0EEEST_ST_EEEEENS5_IJNS4_10UnderscoreESW_SW_EEEEENS4_13SM90_TMA_LOADENS4_14ComposedLayoutINS4_7SwizzleILi3ELi4ELi3EEENS4_18smem_ptr_flag_bitsILi32EEENSS_INS5_IJNSA_ILi8EEESH_EEENS5_IJSH_SB_EEEEEEEvNS4_8identityESZ_S19_vS1A_EENS_8epilogue10collective6detail29Sm90TmaWarpSpecializedAdapterINS1D_15DefaultEpilogueIfSJ_SJ_NS1C_6thread17LinearCombinationIfLi1EffLNS1H_9ScaleType4KindE0ELNS_15FloatRoundStyleE2EfEENS1_15EpilogueDefaultEEEEEvvEEEEvNT_6ParamsE --------------------------
	.section	.nv.shared._ZN7cutlass13device_kernelINS_4gemm6kernel13GemmUniversalIN4cute5tupleIJiiiiEEENS1_10collective13CollectiveMmaINS1_34MainloopSm90TmaGmmaWarpSpecializedILi5ENS5_IJNS4_1CILi1EEESB_SB_EEENS1_32KernelTmaWarpSpecializedPingpongEEENS5_IJNSA_ILi64EEENSA_ILi256EEENSA_ILi32EEEEEEfNS5_IJlSB_lEEEfSJ_NS4_8TiledMMAINS4_8MMA_AtomIJNS4_4SM904GMMA30MMA_64x256x8_F32TF32TF32_SS_TNILNSN_7ScaleInE1ELSP_1EEEEEENS4_6LayoutISC_NS5_IJNSA_ILi0EEEST_ST_EEEEENS5_IJNS4_10UnderscoreESW_SW_EEEEENS4_13SM90_TMA_LOADENS4_14ComposedLayoutINS4_7SwizzleILi3ELi4ELi3EEENS4_18smem_ptr_flag_bitsILi32EEENSS_INS5_IJNSA_ILi8EEESH_EEENS5_IJSH_SB_EEEEEEEvNS4_8identityESZ_S19_vS1A_EENS_8epilogue10collective6detail29Sm90TmaWarpSpecializedAdapterINS1D_15DefaultEpilogueIfSJ_SJ_NS1C_6thread17LinearCombinationIfLi1EffLNS1H_9ScaleType4KindE0ELNS_15FloatRoundStyleE2EfEENS1_15EpilogueDefaultEEEEEvvEEEEvNT_6ParamsE,"aw",@nobits
	.sectionflags	@""
	.align	16
	.zero		1024


//--------------------- .nv.shared.reserved.0     --------------------------
	.section	.nv.shared.reserved.0,"aw",@nobits
	.weak		__nv_reservedSMEM_offset_0_alias
	.size		__nv_reservedSMEM_offset_0_alias, 0, 0
	.other		__nv_reservedSMEM_offset_0_alias,@"STO_CUDA_RESERVED_SHARED STV_DEFAULT"
__nv_reservedSMEM_offset_0_alias:
	.zero		0


//--------------------- .nv.global                --------------------------
	.section	.nv.global,"aw",@nobits
.nv.global:
	.type		_ZN40_INTERNAL_b5c8bce3_4_k_cu_d87a4007_200664cute1_E,@object
	.size		_ZN40_INTERNAL_b5c8bce3_4_k_cu_d87a4007_200664cute1_E,(_ZN40_INTERNAL_b5c8bce3_4_k_cu_d87a4007_200664cuda3std3__45__cpo6cbeginE - _ZN40_INTERNAL_b5c8bce3_4_k_cu_d87a4007_200664cute1_E)
_ZN40_INTERNAL_b5c8bce3_4_k_cu_d87a4007_200664cute1_E:
	.zero		1
	.type		_ZN40_INTERNAL_b5c8bce3_4_k_cu_d87a4007_200664cuda3std3__45__cpo6cbeginE,@object
	.size		_ZN40_INTERNAL_b5c8bce3_4_k_cu_d87a4007_200664cuda3std3__45__cpo6cbeginE,(_ZN40_INTERNAL_b5c8bce3_4_k_cu_d87a4007_200664cuda3std3__48in_placeE - _ZN40_INTERNAL_b5c8bce3_4_k_cu_d87a4007_200664cuda3std3__45__cpo6cbeginE)
_ZN40_INTERNAL_b5c8bce3_4_k_cu_d87a4007_200664cuda3std3__45__cpo6cbeginE:
	.zero		1
	.type		_ZN40_INTERNAL_b5c8bce3_4_k_cu_d87a4007_200664cuda3std3__48in_placeE,@object
	.size		_ZN40_INTERNAL_b5c8bce3_4_k_cu_d87a4007_200664cuda3std3__48in_placeE,(_ZN40_INTERNAL_b5c8bce3_4_k_cu_d87a4007_200664cuda3std6ranges3__45__cpo9iter_moveE - _ZN40_INTERNAL_b5c8bce3_4_k_cu_d87a4007_200664cuda3std3__48in_placeE)
_ZN40_INTERNAL_b5c8bce3_4_k_cu_d87a4007_200664cuda3std3__48in_placeE:
	.zero		1
	.type		_ZN40_INTERNAL_b5c8bce3_4_k_cu_d87a4007_200664cuda3std6ranges3__45__cpo9iter_moveE,@object
	.size		_ZN40_INTERNAL_b5c8bce3_4_k_cu_d87a4007_200664cuda3std6ranges3__45__cpo9iter_moveE,(_ZN40_INTERNAL_b5c8bce3_4_k_cu_d87a4007_200664cuda3std3__45__cpo5beginE - _ZN40_INTERNAL_b5c8bce3_4_k_cu_d87a4007_200664cuda3std6ranges3__45__cpo9iter_moveE)
_ZN40_INTERNAL_b5c8bce3_4_k_cu_d87a4007_200664cuda3std6ranges3__45__cpo9iter_moveE:
	.zero		1
	.type		_ZN40_INTERNAL_b5c8bce3_4_k_cu_d87a4007_200664cuda3std3__45__cpo5beginE,@object
	.size		_ZN40_INTERNAL_b5c8bce3_4_k_cu_d87a4007_200664cuda3std3__45__cpo5beginE,(_ZN40_INTERNAL_b5c8bce3_4_k_cu_d87a4007_200664cuda3std3__442_GLOBAL__N__b5c8bce3_4_k_cu_d87a4007_200666ignoreE - _ZN40_INTERNAL_b5c8bce3_4_k_cu_d87a4007_200664cuda3std3__45__cpo5beginE)
_ZN40_INTERNAL_b5c8bce3_4_k_cu_d87a4007_200664cuda3std3__45__cpo5beginE:
	.zero		1
	.type		_ZN40_INTERNAL_b5c8bce3_4_k_cu_d87a4007_200664cuda3std3__442_GLOBAL__N__b5c8bce3_4_k_cu_d87a4007_200666ignoreE,@object
	.size		_ZN40_INTERNAL_b5c8bce3_4_k_cu_d87a4007_200664cuda3std3__442_GLOBAL__N__b5c8bce3_4_k_cu_d87a4007_200666ignoreE,(_ZN40_INTERNAL_b5c8bce3_4_k_cu_d87a4007_200664cute7productE - _ZN40_INTERNAL_b5c8bce3_4_k_cu_d87a4007_200664cuda3std3__442_GLOBAL__N__b5c8bce3_4_k_cu_d87a4007_200666ignoreE)
_ZN40_INTERNAL_b5c8bce3_4_k_cu_d87a4007_200664cuda3std3__442_GLOBAL__N__b5c8bce3_4_k_cu_d87a4007_200666ignoreE:
	.zero		1
	.type		_ZN40_INTERNAL_b5c8bce3_4_k_cu_d87a4007_200664cute7productE,@object
	.size		_ZN40_INTERNAL_b5c8bce3_4_k_cu_d87a4007_200664cute7productE,(_ZN40_INTERNAL_b5c8bce3_4_k_cu_d87a4007_200664cuda3std3__45__cpo3endE - _ZN40_INTERNAL_b5c8bce3_4_k_cu_d87a4007_200664cute7productE)
_ZN40_INTERNAL_b5c8bce3_4_k_cu_d87a4007_200664cute7productE:
	.zero		1
	.type		_ZN40_INTERNAL_b5c8bce3_4_k_cu_d87a4007_200664cuda3std3__45__cpo3endE,@object
	.size		_ZN40_INTERNAL_b5c8bce3_4_k_cu_d87a4007_200664cuda3std3__45__cpo3endE,(_ZN40_INTERNAL_b5c8bce3_4_k_cu_d87a4007_200664cuda3std3__419piecewise_constructE - _ZN40_INTERNAL_b5c8bce3_4_k_cu_d87a4007_200664cuda3std3__45__cpo3endE)
_ZN40_INTERNAL_b5c8bce3_4_k_cu_d87a4007_200664cuda3std3__45__cpo3endE:
	.zero		1
	.type		_ZN40_INTERNAL_b5c8bce3_4_k_cu_d87a4007_200664cuda3std3__419piecewise_constructE,@object
	.size		_ZN40_INTERNAL_b5c8bce3_4_k_cu_d87a4007_200664cuda3std3__419piecewise_constructE,(_ZN40_INTERNAL_b5c8bce3_4_k_cu_d87a4007_200664cuda3std3__45__cpo4cendE - _ZN40_INTERNAL_b5c8bce3_4_k_cu_d87a4007_200664cuda3std3__419piecewise_constructE)
_ZN40_INTERNAL_b5c8bce3_4_k_cu_d87a4007_200664cuda3std3__419piecewise_constructE:
	.zero		1
	.type		_ZN40_INTERNAL_b5c8bce3_4_k_cu_d87a4007_200664cuda3std3__45__cpo4cendE,@object
	.size		_ZN40_INTERNAL_b5c8bce3_4_k_cu_d87a4007_200664cuda3std3__45__cpo4cendE,(_ZN40_INTERNAL_b5c8bce3_4_k_cu_d87a4007_200664cuda3std6ranges3__45__cpo4swapE - _ZN40_INTERNAL_b5c8bce3_4_k_cu_d87a4007_200664cuda3std3__45__cpo4cendE)
_ZN40_INTERNAL_b5c8bce3_4_k_cu_d87a4007_200664cuda3std3__45__cpo4cendE:
	.zero		1
	.type		_ZN40_INTERNAL_b5c8bce3_4_k_cu_d87a4007_200664cuda3std6ranges3__45__cpo4swapE,@object
	.size		_ZN40_INTERNAL_b5c8bce3_4_k_cu_d87a4007_200664cuda3std6ranges3__45__cpo4swapE,(.L_8 - _ZN40_INTERNAL_b5c8bce3_4_k_cu_d87a4007_200664cuda3std6ranges3__45__cpo4swapE)
_ZN40_INTERNAL_b5c8bce3_4_k_cu_d87a4007_200664cuda3std6ranges3__45__cpo4swapE:
	.zero		1
.L_8:


//--------------------- .nv.constant0._ZN7cutlass13device_kernelINS_4gemm6kernel13GemmUniversalIN4cute5tupleIJiiiiEEENS1_10collective13CollectiveMmaINS1_34MainloopSm90TmaGmmaWarpSpecializedILi5ENS5_IJNS4_1CILi1EEESB_SB_EEENS1_32KernelTmaWarpSpecializedPingpongEEENS5_IJNSA_ILi64EEENSA_ILi256EEENSA_ILi32EEEEEEfNS5_IJlSB_lEEEfSJ_NS4_8TiledMMAINS4_8MMA_AtomIJNS4_4SM904GMMA30MMA_64x256x8_F32TF32TF32_SS_TNILNSN_7ScaleInE1ELSP_1EEEEEENS4_6LayoutISC_NS5_IJNSA_ILi0EEEST_ST_EEEEENS5_IJNS4_10UnderscoreESW_SW_EEEEENS4_13SM90_TMA_LOADENS4_14ComposedLayoutINS4_7SwizzleILi3ELi4ELi3EEENS4_18smem_ptr_flag_bitsILi32EEENSS_INS5_IJNSA_ILi8EEESH_EEENS5_IJSH_SB_EEEEEEEvNS4_8identityESZ_S19_vS1A_EENS_8epilogue10collective6detail29Sm90TmaWarpSpecializedAdapterINS1D_15DefaultEpilogueIfSJ_SJ_NS1C_6thread17LinearCombinationIfLi1EffLNS1H_9ScaleType4KindE0ELNS_15FloatRoundStyleE2EfEENS1_15EpilogueDefaultEEEEEvvEEEEvNT_6ParamsE --------------------------
	.section	.nv.constant0._ZN7cutlass13device_kernelINS_4gemm6kernel13GemmUniversalIN4cute5tupleIJiiiiEEENS1_10collective13CollectiveMmaINS1_34MainloopSm90TmaGmmaWarpSpecializedILi5ENS5_IJNS4_1CILi1EEESB_SB_EEENS1_32KernelTmaWarpSpecializedPingpongEEENS5_IJNSA_ILi64EEENSA_ILi256EEENSA_ILi32EEEEEEfNS5_IJlSB_lEEEfSJ_NS4_8TiledMMAINS4_8MMA_AtomIJNS4_4SM904GMMA30MMA_64x256x8_F32TF32TF32_SS_TNILNSN_7ScaleInE1ELSP_1EEEEEENS4_6LayoutISC_NS5_IJNSA_ILi0EEEST_ST_EEEEENS5_IJNS4_10UnderscoreESW_SW_EEEEENS4_13SM90_TMA_LOADENS4_14ComposedLayoutINS4_7SwizzleILi3ELi4ELi3EEENS4_18smem_ptr_flag_bitsILi32EEENSS_INS5_IJNSA_ILi8EEESH_EEENS5_IJSH_SB_EEEEEEEvNS4_8identityESZ_S19_vS1A_EENS_8epilogue10collective6detail29Sm90TmaWarpSpecializedAdapterINS1D_15DefaultEpilogueIfSJ_SJ_NS1C_6thread17LinearCombinationIfLi1EffLNS1H_9ScaleType4KindE0ELNS_15FloatRoundStyleE2EfEENS1_15EpilogueDefaultEEEEEvvEEEEvNT_6ParamsE,"a",@progbits
	.sectionflags	@""
	.align	4
.nv.constant0._ZN7cutlass13device_kernelINS_4gemm6kernel13GemmUniversalIN4cute5tupleIJiiiiEEENS1_10collective13CollectiveMmaINS1_34MainloopSm90TmaGmmaWarpSpecializedILi5ENS5_IJNS4_1CILi1EEESB_SB_EEENS1_32KernelTmaWarpSpecializedPingpongEEENS5_IJNSA_ILi64EEENSA_ILi256EEENSA_ILi32EEEEEEfNS5_IJlSB_lEEEfSJ_NS4_8TiledMMAINS4_8MMA_AtomIJNS4_4SM904GMMA30MMA_64x256x8_F32TF32TF32_SS_TNILNSN_7ScaleInE1ELSP_1EEEEEENS4_6LayoutISC_NS5_IJNSA_ILi0EEEST_ST_EEEEENS5_IJNS4_10UnderscoreESW_SW_EEEEENS4_13SM90_TMA_LOADENS4_14ComposedLayoutINS4_7SwizzleILi3ELi4ELi3EEENS4_18smem_ptr_flag_bitsILi32EEENSS_INS5_IJNSA_ILi8EEESH_EEENS5_IJSH_SB_EEEEEEEvNS4_8identityESZ_S19_vS1A_EENS_8epilogue10collective6detail29Sm90TmaWarpSpecializedAdapterINS1D_15DefaultEpilogueIfSJ_SJ_NS1C_6thread17LinearCombinationIfLi1EffLNS1H_9ScaleType4KindE0ELNS_15FloatRoundStyleE2EfEENS1_15EpilogueDefaultEEEEEvvEEEEvNT_6ParamsE:
	.zero		1664


//--------------------- SYMBOLS --------------------------

	.type		.nv.reservedSmem.offset0,@object
	.size		.nv.reservedSmem.offset0,0x4
	.type		__assertfail,@function
